def matmul_kernel(
    a_ptr,
    b_ptr,
    c_ptr,
    M,
    N,
    K,
    stride_am,
    stride_ak,
    stride_bk,
    stride_bn,
    stride_cm,
    stride_cn,
    BLOCK_M: tl.constexpr,
    BLOCK_N: tl.constexpr,
    BLOCK_K: tl.constexpr,
    GROUP_M: tl.constexpr,
):
    pid = tl.program_id(axis=0)
    num_pid_m = tl.cdiv(M, BLOCK_M)
    num_pid_n = tl.cdiv(N, BLOCK_N)
    num_pid_in_group = GROUP_M * num_pid_n
    group_id = pid // num_pid_in_group
    first_pid_m = group_id * GROUP_M
    group_size_m = min(num_pid_m - first_pid_m, GROUP_M)
    pid_m = first_pid_m + ((pid % num_pid_in_group) % group_size_m)
    pid_n = (pid % num_pid_in_group) // group_size_m

    offs_am = (pid_m * BLOCK_M + tl.arange(0, BLOCK_M)) % M
    offs_bn = (pid_n * BLOCK_N + tl.arange(0, BLOCK_N)) % N
    offs_k = tl.arange(0, BLOCK_K)
    a_ptrs = a_ptr + offs_am[:, None] * stride_am + offs_k[None, :] * stride_ak
    b_ptrs = b_ptr + offs_k[:, None] * stride_bk + offs_bn[None, :] * stride_bn

    acc = tl.zeros((BLOCK_M, BLOCK_N), dtype=tl.float32)
    for kk in range(0, tl.cdiv(K, BLOCK_K)):
        a = tl.load(a_ptrs, mask=offs_k[None, :] < K - kk * BLOCK_K, other=0.0)
        b = tl.load(b_ptrs, mask=offs_k[:, None] < K - kk * BLOCK_K, other=0.0)
        acc = tl.dot(a, b, acc)
        a_ptrs += BLOCK_K * stride_ak
        b_ptrs += BLOCK_K * stride_bk

    c = acc.to(c_ptr.dtype.element_ty)
    offs_cm = pid_m * BLOCK_M + tl.arange(0, BLOCK_M)
    offs_cn = pid_n * BLOCK_N + tl.arange(0, BLOCK_N)
    c_ptrs = c_ptr + offs_cm[:, None] * stride_cm + offs_cn[None, :] * stride_cn
    mask = (offs_cm[:, None] < M) & (offs_cn[None, :] < N)
    tl.store(c_ptrs, c, mask=mask)

# config = {"BLOCK_K": 32, "BLOCK_M": 64, "BLOCK_N": 16, "GROUP_M": 8, "arch": "sm_100", "dtype": "bf16", "num_ctas": 1, "num_stages": 2, "num_warps": 8}
# arch = sm_100


// ===== COMPILED SASS (sm_100a) =====

	.target	sm_100a

	.elftype	@"ET_EXEC"


//--------------------- .note.nv.tkinfo           --------------------------
	.section	.note.nv.tkinfo,"",@"SHT_NOTE"
	.sectionflags	@"SHF_NOTE_NV_TKINFO"
	.tkinfo
        /*0018*/ 	.word	0x00000081
        /*0030*/ 	.string	""
        /*0030*/ 	.string	"ptxas-blackwell"
        /*0030*/ 	.string	"Cuda compilation tools, release 12.9, V12.9.86"
        /*0030*/ 	.string	"Build cuda_12.9.r12.9/compiler.36037853_0"
        /*0030*/ 	.string	"-v  -suppress-debug-info  -lineinfo  -arch sm_100a "



//--------------------- .note.nv.cuver            --------------------------
	.section	.note.nv.cuver,"",@"SHT_NOTE"
	.sectionflags	@"SHF_NOTE_NV_CUVER"
        /*0018*/ 	.short	0x0001
        /*001a*/ 	.short	0x0064
        /*001c*/ 	.short	0x0001
        /*001e*/ 	.short	0x0000
        /*0020*/ 	.short	0x0001
        /*0022*/ 	.short	0x0000


//--------------------- .nv.info                  --------------------------
	.section	.nv.info,"",@"SHT_CUDA_INFO"
	.align	4


	//----- nvinfo : EIATTR_REGCOUNT
	.align		4
        /*0000*/ 	.byte	0x04, 0x2f
        /*0002*/ 	.short	(.L_4 - .L_3)
	.align		4
.L_3:
        /*0004*/ 	.word	index@(matmul_kernel)
        /*0008*/ 	.word	0x0000003a


	//----- nvinfo : EIATTR_FRAME_SIZE
	.align		4
.L_4:
        /*000c*/ 	.byte	0x04, 0x11
        /*000e*/ 	.short	(.L_6 - .L_5)
	.align		4
.L_5:
        /*0010*/ 	.word	index@($__internal_2_$__cuda_sm10x_tcgen05_guardrail_trap_unallocated_columns_being_dealloced)
        /*0014*/ 	.word	0x00000000


	//----- nvinfo : EIATTR_FRAME_SIZE
	.align		4
.L_6:
        /*0018*/ 	.byte	0x04, 0x11
        /*001a*/ 	.short	(.L_8 - .L_7)
	.align		4
.L_7:
        /*001c*/ 	.word	index@($__internal_1_$__cuda_sm10x_tcgen05_guardrail_trap_phase_invalid_during_alloc)
        /*0020*/ 	.word	0x00000000


	//----- nvinfo : EIATTR_FRAME_SIZE
	.align		4
.L_8:
        /*0024*/ 	.byte	0x04, 0x11
        /*0026*/ 	.short	(.L_10 - .L_9)
	.align		4
.L_9:
        /*0028*/ 	.word	index@($__internal_0_$__cuda_sm10x_tcgen05_guardrail_trap_col_being_dealloced_not_returned_by_alloc)
        /*002c*/ 	.word	0x00000000


	//----- nvinfo : EIATTR_FRAME_SIZE
	.align		4
.L_10:
        /*0030*/ 	.byte	0x04, 0x11
        /*0032*/ 	.short	(.L_12 - .L_11)
	.align		4
.L_11:
        /*0034*/ 	.word	index@(matmul_kernel)
        /*0038*/ 	.word	0x00000000


	//----- nvinfo : EIATTR_MIN_STACK_SIZE
	.align		4
.L_12:
        /*003c*/ 	.byte	0x04, 0x12
        /*003e*/ 	.short	(.L_14 - .L_13)
	.align		4
.L_13:
        /*0040*/ 	.word	index@(matmul_kernel)
        /*0044*/ 	.word	0x00000000
.L_14:


//--------------------- .nv.info.matmul_kernel    --------------------------
	.section	.nv.info.matmul_kernel,"",@"SHT_CUDA_INFO"
	.sectionflags	@""
	.align	4


	//----- nvinfo : EIATTR_CUDA_API_VERSION
	.align		4
        /*0000*/ 	.byte	0x04, 0x37
        /*0002*/ 	.short	(.L_16 - .L_15)
.L_15:
        /*0004*/ 	.word	0x00000081


	//----- nvinfo : EIATTR_KPARAM_INFO
	.align		4
.L_16:
        /*0008*/ 	.byte	0x04, 0x17
        /*000a*/ 	.short	(.L_18 - .L_17)
.L_17:
        /*000c*/ 	.word	0x00000000
        /*0010*/ 	.short	0x000d
        /*0012*/ 	.short	0x0048
        /*0014*/ 	.byte	0x00, 0xf4, 0x21, 0x00


	//----- nvinfo : EIATTR_KPARAM_INFO
	.align		4
.L_18:
        /*0018*/ 	.byte	0x04, 0x17
        /*001a*/ 	.short	(.L_20 - .L_19)
.L_19:
        /*001c*/ 	.word	0x00000000
        /*0020*/ 	.short	0x000c
        /*0022*/ 	.short	0x0040
        /*0024*/ 	.byte	0x00, 0xf4, 0x21, 0x00


	//----- nvinfo : EIATTR_KPARAM_INFO
	.align		4
.L_20:
        /*0028*/ 	.byte	0x04, 0x17
        /*002a*/ 	.short	(.L_22 - .L_21)
.L_21:
        /*002c*/ 	.word	0x00000000
        /*0030*/ 	.short	0x000b
        /*0032*/ 	.short	0x0038
        /*0034*/ 	.byte	0x00, 0xf0, 0x11, 0x00


	//----- nvinfo : EIATTR_KPARAM_INFO
	.align		4
.L_22:
        /*0038*/ 	.byte	0x04, 0x17
        /*003a*/ 	.short	(.L_24 - .L_23)
.L_23:
        /*003c*/ 	.word	0x00000000
        /*0040*/ 	.short	0x000a
        /*0042*/ 	.short	0x0034
        /*0044*/ 	.byte	0x00, 0xf0, 0x11, 0x00


	//----- nvinfo : EIATTR_KPARAM_INFO
	.align		4
.L_24:
        /*0048*/ 	.byte	0x04, 0x17
        /*004a*/ 	.short	(.L_26 - .L_25)
.L_25:
        /*004c*/ 	.word	0x00000000
        /*0050*/ 	.short	0x0009
        /*0052*/ 	.short	0x0030
        /*0054*/ 	.byte	0x00, 0xf0, 0x11, 0x00


	//----- nvinfo : EIATTR_KPARAM_INFO
	.align		4
.L_26:
        /*0058*/ 	.byte	0x04, 0x17
        /*005a*/ 	.short	(.L_28 - .L_27)
.L_27:
        /*005c*/ 	.word	0x00000000
        /*0060*/ 	.short	0x0008
        /*0062*/ 	.short	0x002c
        /*0064*/ 	.byte	0x00, 0xf0, 0x11, 0x00


	//----- nvinfo : EIATTR_KPARAM_INFO
	.align		4
.L_28:
        /*0068*/ 	.byte	0x04, 0x17
        /*006a*/ 	.short	(.L_30 - .L_29)
.L_29:
        /*006c*/ 	.word	0x00000000
        /*0070*/ 	.short	0x0007
        /*0072*/ 	.short	0x0028
        /*0074*/ 	.byte	0x00, 0xf0, 0x11, 0x00


	//----- nvinfo : EIATTR_KPARAM_INFO
	.align		4
.L_30:
        /*0078*/ 	.byte	0x04, 0x17
        /*007a*/ 	.short	(.L_32 - .L_31)
.L_31:
        /*007c*/ 	.word	0x00000000
        /*0080*/ 	.short	0x0006
        /*0082*/ 	.short	0x0024
        /*0084*/ 	.byte	0x00, 0xf0, 0x11, 0x00


	//----- nvinfo : EIATTR_KPARAM_INFO
	.align		4
.L_32:
        /*0088*/ 	.byte	0x04, 0x17
        /*008a*/ 	.short	(.L_34 - .L_33)
.L_33:
        /*008c*/ 	.word	0x00000000
        /*0090*/ 	.short	0x0005
        /*0092*/ 	.short	0x0020
        /*0094*/ 	.byte	0x00, 0xf0, 0x11, 0x00


	//----- nvinfo : EIATTR_KPARAM_INFO
	.align		4
.L_34:
        /*0098*/ 	.byte	0x04, 0x17
        /*009a*/ 	.short	(.L_36 - .L_35)
.L_35:
        /*009c*/ 	.word	0x00000000
        /*00a0*/ 	.short	0x0004
        /*00a2*/ 	.short	0x001c
        /*00a4*/ 	.byte	0x00, 0xf0, 0x11, 0x00


	//----- nvinfo : EIATTR_KPARAM_INFO
	.align		4
.L_36:
        /*00a8*/ 	.byte	0x04, 0x17
        /*00aa*/ 	.short	(.L_38 - .L_37)
.L_37:
        /*00ac*/ 	.word	0x00000000
        /*00b0*/ 	.short	0x0003
        /*00b2*/ 	.short	0x0018
        /*00b4*/ 	.byte	0x00, 0xf0, 0x11, 0x00


	//----- nvinfo : EIATTR_KPARAM_INFO
	.align		4
.L_38:
        /*00b8*/ 	.byte	0x04, 0x17
        /*00ba*/ 	.short	(.L_40 - .L_39)
.L_39:
        /*00bc*/ 	.word	0x00000000
        /*00c0*/ 	.short	0x0002
        /*00c2*/ 	.short	0x0010
        /*00c4*/ 	.byte	0x00, 0xf4, 0x21, 0x00


	//----- nvinfo : EIATTR_KPARAM_INFO
	.align		4
.L_40:
        /*00c8*/ 	.byte	0x04, 0x17
        /*00ca*/ 	.short	(.L_42 - .L_41)
.L_41:
        /*00cc*/ 	.word	0x00000000
        /*00d0*/ 	.short	0x0001
        /*00d2*/ 	.short	0x0008
        /*00d4*/ 	.byte	0x00, 0xf4, 0x21, 0x00


	//----- nvinfo : EIATTR_KPARAM_INFO
	.align		4
.L_42:
        /*00d8*/ 	.byte	0x04, 0x17
        /*00da*/ 	.short	(.L_44 - .L_43)
.L_43:
        /*00dc*/ 	.word	0x00000000
        /*00e0*/ 	.short	0x0000
        /*00e2*/ 	.short	0x0000
        /*00e4*/ 	.byte	0x00, 0xf4, 0x21, 0x00


	//----- nvinfo : EIATTR_AT_ENTRY_FRAGMENTS
	.align		4
.L_44:
        /*00e8*/ 	.byte	0x04, 0x4f
        /*00ea*/ 	.short	(.L_46 - .L_45)


	//   ....[0]....
.L_45:
        /*00ec*/ 	.word	0x00000004


	//----- nvinfo : EIATTR_RESERVED_SMEM_USED
	.align		4
.L_46:
        /*00f0*/ 	.byte	0x01, 0x41
	.zero		2


	//----- nvinfo : EIATTR_SPARSE_MMA_MASK
	.align		4
        /*00f4*/ 	.byte	0x03, 0x50
        /*00f6*/ 	.short	0x0000


	//----- nvinfo : EIATTR_TCGEN05_1CTA_USED
	.align		4
        /*00f8*/ 	.byte	0x01, 0x51
	.zero		2


	//----- nvinfo : EIATTR_MAXREG_COUNT
	.align		4
        /*00fc*/ 	.byte	0x03, 0x1b
        /*00fe*/ 	.short	0x00ff


	//----- nvinfo : EIATTR_NUM_BARRIERS
	.align		4
        /*0100*/ 	.byte	0x02, 0x4c
        /*0102*/ 	.byte	0x01
	.zero		1


	//----- nvinfo : EIATTR_INT_WARP_WIDE_INSTR_OFFSETS
	.align		4
        /*0104*/ 	.byte	0x04, 0x31
        /*0106*/ 	.short	(.L_48 - .L_47)


	//   ....[0]....
.L_47:
        /*0108*/ 	.word	0x00000e50


	//   ....[1]....
        /*010c*/ 	.word	0x00000e60


	//   ....[2]....
        /*0110*/ 	.word	0x000014b0


	//   ....[3]....
        /*0114*/ 	.word	0x000027f0


	//   ....[4]....
        /*0118*/ 	.word	0x00002840


	//----- nvinfo : EIATTR_COOP_GROUP_MASK_REGIDS
	.align		4
.L_48:
        /*011c*/ 	.byte	0x04, 0x29
        /*011e*/ 	.short	(.L_50 - .L_49)


	//   ....[0]....
.L_49:
        /*0120*/ 	.word	0xffffffff


	//   ....[1]....
        /*0124*/ 	.word	0xffffffff


	//   ....[2]....
        /*0128*/ 	.word	0xffffffff


	//   ....[3]....
        /*012c*/ 	.word	0xffffffff


	//----- nvinfo : EIATTR_COOP_GROUP_INSTR_OFFSETS
	.align		4
.L_50:
        /*0130*/ 	.byte	0x04, 0x28
        /*0132*/ 	.short	(.L_52 - .L_51)


	//   ....[0]....
.L_51:
        /*0134*/ 	.word	0x00000070


	//   ....[1]....
        /*0138*/ 	.word	0x00000320


	//   ....[2]....
        /*013c*/ 	.word	0x00002690


	//   ....[3]....
        /*0140*/ 	.word	0x000028f0


	//----- nvinfo : EIATTR_VRC_CTA_INIT_COUNT
	.align		4
.L_52:
        /*0144*/ 	.byte	0x02, 0x4a
        /*0146*/ 	.byte	0x80
	.zero		1


	//----- nvinfo : EIATTR_MBARRIER_INSTR_OFFSETS
	.align		4
        /*0148*/ 	.byte	0x04, 0x39
        /*014a*/ 	.short	(.L_54 - .L_53)


	//   ....[0]....
.L_53:
        /*014c*/ 	.word	0x00000fb0
        /*0150*/ 	.word	0x000000ff
        /*0154*/ 	.word	0x00000000
        /*0158*/ 	.short	0x0100
        /*015a*/ 	.byte	0x0a
	.zero		1


	//   ....[1]....
        /*015c*/ 	.word	0x000014e0
        /*0160*/ 	.word	0x000000ff
        /*0164*/ 	.word	0x00002808
        /*0168*/ 	.short	0x0100
        /*016a*/ 	.byte	0x0c
	.zero		1


	//   ....[2]....
        /*016c*/ 	.word	0x00001c00
        /*0170*/ 	.word	0x000000ff
        /*0174*/ 	.word	0x00000000
        /*0178*/ 	.short	0x010a
        /*017a*/ 	.byte	0x0a
	.zero		1


	//   ....[3]....
        /*017c*/ 	.word	0x00002250
        /*0180*/ 	.word	0x000000ff
        /*0184*/ 	.word	0x00000000
        /*0188*/ 	.short	0x010a
        /*018a*/ 	.byte	0x0a
	.zero		1


	//   ....[4]....
        /*018c*/ 	.word	0x00002390
        /*0190*/ 	.word	0x000000ff
        /*0194*/ 	.word	0x00002800
        /*0198*/ 	.short	0x0108
        /*019a*/ 	.byte	0x0c
	.zero		1


	//   ....[5]....
        /*019c*/ 	.word	0x00002450
        /*01a0*/ 	.word	0x000000ff
        /*01a4*/ 	.word	0x00002808
        /*01a8*/ 	.short	0x0108
        /*01aa*/ 	.byte	0x0c
	.zero		1


	//   ....[6]....
        /*01ac*/ 	.word	0x00002910
        /*01b0*/ 	.word	0x000000ff
        /*01b4*/ 	.word	0x00000000
        /*01b8*/ 	.short	0x010a
        /*01ba*/ 	.byte	0x0a
	.zero		1


	//   ....[7]....
        /*01bc*/ 	.word	0x00002940
        /*01c0*/ 	.word	0x000000ff
        /*01c4*/ 	.word	0x00000000
        /*01c8*/ 	.short	0x010a
        /*01ca*/ 	.byte	0x0a
	.zero		1


	//----- nvinfo : EIATTR_NUM_MBARRIERS
	.align		4
.L_54:
        /*01cc*/ 	.byte	0x03, 0x38
        /*01ce*/ 	.short	0x0002


	//----- nvinfo : EIATTR_EXIT_INSTR_OFFSETS
	.align		4
        /*01d0*/ 	.byte	0x04, 0x1c
        /*01d2*/ 	.short	(.L_56 - .L_55)


	//   ....[0]....
.L_55:
        /*01d4*/ 	.word	0x00002900


	//----- nvinfo : EIATTR_REQNTID
	.align		4
.L_56:
        /*01d8*/ 	.byte	0x04, 0x10
        /*01da*/ 	.short	(.L_58 - .L_57)
.L_57:
        /*01dc*/ 	.word	0x00000100
        /*01e0*/ 	.word	0x00000001
        /*01e4*/ 	.word	0x00000001


	//----- nvinfo : EIATTR_CRS_STACK_SIZE
	.align		4
.L_58:
        /*01e8*/ 	.byte	0x04, 0x1e
        /*01ea*/ 	.short	(.L_60 - .L_59)
.L_59:
        /*01ec*/ 	.word	0x00000000


	//----- nvinfo : EIATTR_CBANK_PARAM_SIZE
	.align		4
.L_60:
        /*01f0*/ 	.byte	0x03, 0x19
        /*01f2*/ 	.short	0x0050


	//----- nvinfo : EIATTR_PARAM_CBANK
	.align		4
        /*01f4*/ 	.byte	0x04, 0x0a
        /*01f6*/ 	.short	(.L_62 - .L_61)
	.align		4
.L_61:
        /*01f8*/ 	.word	index@(.nv.constant0.matmul_kernel)
        /*01fc*/ 	.short	0x0380
        /*01fe*/ 	.short	0x0050


	//----- nvinfo : EIATTR_SW_WAR
	.align		4
.L_62:
        /*0200*/ 	.byte	0x04, 0x36
        /*0202*/ 	.short	(.L_64 - .L_63)
.L_63:
        /*0204*/ 	.word	0x00000008
.L_64:


//--------------------- .nv.compat                --------------------------
	.section	.nv.compat,"",@"SHT_CUDA_COMPAT_INFO"
	.align	4
        /*0000*/ 	.byte	0x02, 0x02, 0x02, 0x00, 0x02, 0x05, 0x05, 0x00, 0x02, 0x03, 0x00, 0x00, 0x02, 0x06, 0x01, 0x00


//--------------------- .nv.callgraph             --------------------------
	.section	.nv.callgraph,"",@"SHT_CUDA_CALLGRAPH"
	.align	4
	.sectionentsize	8
	.align		4
        /*0000*/ 	.word	0x00000000
	.align		4
        /*0004*/ 	.word	0xffffffff
	.align		4
        /*0008*/ 	.word	0x00000000
	.align		4
        /*000c*/ 	.word	0xfffffffe
	.align		4
        /*0010*/ 	.word	0x00000000
	.align		4
        /*0014*/ 	.word	0xfffffffd
	.align		4
        /*0018*/ 	.word	0x00000000
	.align		4
        /*001c*/ 	.word	0xfffffffc


//--------------------- .text.matmul_kernel       --------------------------
	.section	.text.matmul_kernel,"ax",@progbits
	.align	128
        .global         matmul_kernel
        .type           matmul_kernel,@function
        .size           matmul_kernel,(.L_x_20 - matmul_kernel)
        .other          matmul_kernel,@"STO_CUDA_ENTRY STV_DEFAULT"
matmul_kernel:
.text.matmul_kernel:
[----:B------:R-:W0:Y:S01]  /*0000*/  LDC R1, c[0x0][0x37c] ;  /* 0x0000df00ff017b82 */ /* 0x000e220000000800 */
[----:B------:R-:W1:Y:S01]  /*0010*/  S2R R10, SR_TID.X ;  /* 0x00000000000a7919 */ /* 0x000e620000002100 */
[----:B------:R-:W2:Y:S01]  /*0020*/  LDCU.64 UR26, c[0x0][0x358] ;  /* 0x00006b00ff1a77ac */ /* 0x000ea20008000a00 */
[----:B-1----:R-:W-:-:S13]  /*0030*/  ISETP.GE.U32.AND P0, PT, R10, 0x20, PT ;  /* 0x000000200a00780c */ /* 0x002fda0003f06070 */
[----:B------:R-:W-:Y:S02]  /*0040*/  VOTEU.ANY UP0, P0 ;  /* 0x0000000000ff7886 */ /* 0x000fe40000000100 */
[----:B0-2---:R-:W-:Y:S05]  /*0050*/  BRA.U UP0, `(.L_x_0) ;  /* 0x0000000100b47547 */ /* 0x005fea000b800000 */
[----:B------:R-:W0:Y:S01]  /*0060*/  S2UR UR6, SR_CgaCtaId ;  /* 0x00000000000679c3 */ /* 0x000e220000008800 */
[----:B------:R-:W-:Y:S01]  /*0070*/  NOP ;  /* 0x0000000000007918 */ /* 0x000fe20000000000 */
[----:B------:R-:W-:Y:S02]  /*0080*/  UMOV UR4, 0x40 ;  /* 0x0000004000047882 */ /* 0x000fe40000000000 */
[----:B0-----:R-:W-:-:S09]  /*0090*/  ULEA UR4, UR6, UR4, 0x18 ;  /* 0x0000000406047291 */ /* 0x001fd2000f8ec0ff */
[----:B------:R-:W0:Y:S01]  /*00a0*/  LDS.U8 R0, [UR4] ;  /* 0x00000004ff007984 */ /* 0x000e220008000000 */
[----:B------:R-:W-:Y:S02]  /*00b0*/  UMOV UR4, 0x400 ;  /* 0x0000040000047882 */ /* 0x000fe40000000000 */
[----:B------:R-:W-:Y:S01]  /*00c0*/  ULEA UR4, UR6, UR4, 0x18 ;  /* 0x0000000406047291 */ /* 0x000fe2000f8ec0ff */
[----:B0-----:R-:W-:-:S13]  /*00d0*/  ISETP.NE.AND P0, PT, R0, RZ, PT ;  /* 0x000000ff0000720c */ /* 0x001fda0003f05270 */
[----:B------:R-:W-:Y:S05]  /*00e0*/  @P0 BRA `(.L_x_1) ;  /* 0x0000000000780947 */ /* 0x000fea0003800000 */
[----:B------:R-:W-:-:S13]  /*00f0*/  ELECT P0, URZ, PT ;  /* 0x0000000000ff782f */ /* 0x000fda0003800000 */
[----:B------:R-:W-:Y:S05]  /*0100*/  @!P0 BRA `(.L_x_2) ;  /* 0x0000000000808947 */ /* 0x000fea0003800000 */
[----:B------:R-:W-:Y:S01]  /*0110*/  UMOV UR5, 0x1 ;  /* 0x0000000100057882 */ /* 0x000fe20000000000 */
[----:B------:R-:W-:-:S04]  /*0120*/  IMAD.MOV.U32 R4, RZ, RZ, 0x1 ;  /* 0x00000001ff047424 */ /* 0x000fc800078e00ff */
[----:B------:R-:W-:Y:S04]  /*0130*/  DEPBAR.LE SB0, 0x36 ;  /* 0x00008d800000791a */ /* 0x000fe80000000000 */
[----:B------:R-:W0:Y:S02]  /*0140*/  UTCATOMSWS.FIND_AND_SET.ALIGN UP1, UR5, UR5 ;  /* 0x00000005000575e3 */ /* 0x000e240008020800 */
[----:B0-----:R-:W-:-:S04]  /*0150*/  PLOP3.LUT P0, PT, PT, PT, UP1, 0x80, 0x8 ;  /* 0x000000000008781c */ /* 0x001fc80003f0f018 */
[----:B------:R-:W-:-:S04]  /*0160*/  SEL R0, RZ, 0xffffffff, !P0 ;  /* 0xffffffffff007807 */ /* 0x000fc80004000000 */
[----:B------:R-:W-:Y:S01]  /*0170*/  ISETP.NE.AND P0, PT, R0, RZ, PT ;  /* 0x000000ff0000720c */ /* 0x000fe20003f05270 */
[----:B------:R-:W-:-:S12]  /*0180*/  IMAD.U32 R0, RZ, RZ, UR5 ;  /* 0x00000005ff007e24 */ /* 0x000fd8000f8e00ff */
[----:B------:R-:W-:Y:S05]  /*0190*/  @P0 BRA `(.L_x_3) ;  /* 0x0000000000240947 */ /* 0x000fea0003800000 */
.L_x_4:
[----:B------:R-:W-:Y:S05]  /*01a0*/  NANOSLEEP 0x64 ;  /* 0x000000640000795d */ /* 0x000fea0003800000 */
[----:B------:R-:W-:-:S05]  /*01b0*/  UMOV UR5, 0x1 ;  /* 0x0000000100057882 */ /* 0x000fca0000000000 */
[----:B------:R-:W-:Y:S04]  /*01c0*/  DEPBAR.LE SB0, 0x36 ;  /* 0x00008d800000791a */ /* 0x000fe80000000000 */
[----:B------:R-:W0:Y:S02]  /*01d0*/  UTCATOMSWS.FIND_AND_SET.ALIGN UP1, UR5, UR5 ;  /* 0x00000005000575e3 */ /* 0x000e240008020800 */
[----:B0-----:R-:W-:-:S04]  /*01e0*/  PLOP3.LUT P0, PT, PT, PT, UP1, 0x80, 0x8 ;  /* 0x000000000008781c */ /* 0x001fc80003f0f018 */
[----:B------:R-:W-:-:S04]  /*01f0*/  SEL R0, RZ, 0xffffffff, !P0 ;  /* 0xffffffffff007807 */ /* 0x000fc80004000000 */
[----:B------:R-:W-:Y:S01]  /*0200*/  ISETP.NE.AND P0, PT, R0, RZ, PT ;  /* 0x000000ff0000720c */ /* 0x000fe20003f05270 */
[----:B------:R-:W-:-:S12]  /*0210*/  IMAD.U32 R0, RZ, RZ, UR5 ;  /* 0x00000005ff007e24 */ /* 0x000fd8000f8e00ff */
[----:B------:R-:W-:Y:S05]  /*0220*/  @!P0 BRA `(.L_x_4) ;  /* 0xfffffffc00dc8947 */ /* 0x000fea000383ffff */
.L_x_3:
[----:B------:R-:W-:Y:S01]  /*0230*/  VIADD R3, R0, 0x10 ;  /* 0x0000001000037836 */ /* 0x000fe20000000000 */
[----:B------:R-:W-:Y:S01]  /*0240*/  UMOV UR5, 0x50 ;  /* 0x0000005000057882 */ /* 0x000fe20000000000 */
[----:B------:R-:W-:Y:S01]  /*0250*/  SHF.L.U32 R2, R4, R0, RZ ;  /* 0x0000000004027219 */ /* 0x000fe200000006ff */
[----:B------:R-:W-:Y:S01]  /*0260*/  ULEA UR5, UR6, UR5, 0x18 ;  /* 0x0000000506057291 */ /* 0x000fe2000f8ec0ff */
[----:B------:R-:W-:Y:S01]  /*0270*/  IMAD.SHL.U32 R0, R0, 0x20, RZ ;  /* 0x0000002000007824 */ /* 0x000fe200078e00ff */
[----:B------:R-:W-:-:S04]  /*0280*/  SHF.L.U32 R3, R4, R3, RZ ;  /* 0x0000000304037219 */ /* 0x000fc800000006ff */
[----:B------:R-:W-:-:S05]  /*0290*/  LOP3.LUT R2, R3, R2, RZ, 0xfc, !PT ;  /* 0x0000000203027212 */ /* 0x000fca00078efcff */
[----:B------:R0:W-:Y:S04]  /*02a0*/  ATOMS.OR RZ, [UR5], R2 ;  /* 0x00000002ffff798c */ /* 0x0001e8000b000005 */
[----:B------:R0:W-:Y:S01]  /*02b0*/  STS [UR4], R0 ;  /* 0x00000000ff007988 */ /* 0x0001e20008000804 */
[----:B------:R-:W-:Y:S05]  /*02c0*/  BRA `(.L_x_2) ;  /* 0x0000000000107947 */ /* 0x000fea0003800000 */
.L_x_1:
[----:B------:R-:W-:Y:S01]  /*02d0*/  IMAD.MOV.U32 R0, RZ, RZ, -0x1 ;  /* 0xffffffffff007424 */ /* 0x000fe200078e00ff */
[----:B------:R-:W-:-:S04]  /*02e0*/  MOV R2, 0x310 ;  /* 0x0000031000027802 */ /* 0x000fc80000000f00 */
[----:B------:R0:W-:Y:S03]  /*02f0*/  STS [UR4], R0 ;  /* 0x00000000ff007988 */ /* 0x0001e60008000804 */
[----:B0-----:R-:W-:Y:S05]  /*0300*/  CALL.REL.NOINC `($__internal_1_$__cuda_sm10x_tcgen05_guardrail_trap_phase_invalid_during_alloc) ;  /* 0x0000002400a47944 */ /* 0x001fea0003c00000 */
.L_x_2:
[----:B------:R-:W-:Y:S05]  /*0310*/  WARPSYNC.ALL ;  /* 0x0000000000007948 */ /* 0x000fea0003800000 */
[----:B------:R-:W-:Y:S01]  /*0320*/  NOP ;  /* 0x0000000000007918 */ /* 0x000fe20000000000 */
.L_x_0:
[----:B------:R-:W1:Y:S01]  /*0330*/  LDC.64 R12, c[0x0][0x398] ;  /* 0x0000e600ff0c7b82 */ /* 0x000e620000000a00 */
[----:B------:R-:W2:Y:S01]  /*0340*/  S2R R8, SR_CTAID.X ;  /* 0x0000000000087919 */ /* 0x000ea20000002500 */
[----:B------:R-:W-:Y:S01]  /*0350*/  UMOV UR12, 0x400 ;  /* 0x00000400000c7882 */ /* 0x000fe20000000000 */
[----:B------:R-:W3:Y:S01]  /*0360*/  LDCU.64 UR16, c[0x0][0x3a8] ;  /* 0x00007500ff1077ac */ /* 0x000ee20008000a00 */
[----:B------:R-:W-:Y:S02]  /*0370*/  SHF.R.U32.HI R48, RZ, 0x6, R10 ;  /* 0x00000006ff307819 */ /* 0x000fe4000001160a */
[----:B------:R-:W-:Y:S01]  /*0380*/  PRMT R41, RZ, 0x7610, R41 ;  /* 0x00007610ff297816 */ /* 0x000fe20000000029 */
[----:B------:R-:W4:Y:S01]  /*0390*/  LDCU UR28, c[0x0][0x3a0] ;  /* 0x00007400ff1c77ac */ /* 0x000f220008000800 */
[----:B------:R-:W5:Y:S01]  /*03a0*/  S2UR UR6, SR_CgaCtaId ;  /* 0x00000000000679c3 */ /* 0x000f620000008800 */
[----:B------:R-:W-:Y:S01]  /*03b0*/  SGXT.U32 R48, R48, 0x2 ;  /* 0x000000023030781a */ /* 0x000fe20000000000 */
[----:B------:R-:W0:Y:S01]  /*03c0*/  LDCU.128 UR20, c[0x0][0x380] ;  /* 0x00007000ff1477ac */ /* 0x000e220008000c00 */
[----:B------:R-:W0:Y:S01]  /*03d0*/  LDCU UR11, c[0x0][0x3a4] ;  /* 0x00007480ff0b77ac */ /* 0x000e220008000800 */
[----:B------:R-:W0:Y:S01]  /*03e0*/  LDCU UR15, c[0x0][0x3b0] ;  /* 0x00007600ff0f77ac */ /* 0x000e220008000800 */
[----:B------:R-:W-:Y:S01]  /*03f0*/  UMOV UR8, 0x1 ;  /* 0x0000000100087882 */ /* 0x000fe20000000000 */
[----:B01----:R-:W-:Y:S01]  /*0400*/  VIADD R0, R13, 0xf ;  /* 0x0000000f0d007836 */ /* 0x003fe20000000000 */
[----:B------:R-:W-:Y:S01]  /*0410*/  LOP3.LUT R18, RZ, R13, RZ, 0x33, !PT ;  /* 0x0000000dff127212 */ /* 0x000fe200078e33ff */
[----:B----4-:R-:W-:-:S03]  /*0420*/  UIADD3 UR30, UPT, UPT, UR28, 0x1f, URZ ;  /* 0x0000001f1c1e7890 */ /* 0x010fc6000fffe0ff */
[----:B------:R-:W-:Y:S01]  /*0430*/  SHF.R.S32.HI R3, RZ, 0x1f, R0 ;  /* 0x0000001fff037819 */ /* 0x000fe20000011400 */
[----:B------:R-:W-:Y:S02]  /*0440*/  UISETP.GT.AND UP1, UPT, UR30, 0x1f, UPT ;  /* 0x0000001f1e00788c */ /* 0x000fe4000bf24270 */
[----:B-----5:R-:W-:Y:S01]  /*0450*/  ULEA UR12, UR6, UR12, 0x18 ;  /* 0x0000000c060c7291 */ /* 0x020fe2000f8ec0ff */
[----:B------:R-:W-:Y:S02]  /*0460*/  LEA.HI R3, R3, R0, RZ, 0x4 ;  /* 0x0000000003037211 */ /* 0x000fe400078f20ff */
[----:B--2---:R-:W-:Y:S01]  /*0470*/  IABS R6, R8 ;  /* 0x0000000800067213 */ /* 0x004fe20000000000 */
[----:B------:R-:W-:Y:S01]  /*0480*/  UIADD3 UR10, UPT, UPT, UR12, 0x2800, URZ ;  /* 0x000028000c0a7890 */ /* 0x000fe2000fffe0ff */
[----:B------:R-:W-:-:S05]  /*0490*/  SHF.R.S32.HI R3, RZ, 0x4, R3 ;  /* 0x00000004ff037819 */ /* 0x000fca0000011403 */
[----:B------:R-:W-:-:S05]  /*04a0*/  IMAD.SHL.U32 R5, R3, 0x8, RZ ;  /* 0x0000000803057824 */ /* 0x000fca00078e00ff */
[-C--:B------:R-:W-:Y:S02]  /*04b0*/  IABS R7, R5.reuse ;  /* 0x0000000500077213 */ /* 0x080fe40000000000 */
[----:B------:R-:W-:Y:S02]  /*04c0*/  IABS R11, R5 ;  /* 0x00000005000b7213 */ /* 0x000fe40000000000 */
[----:B------:R-:W0:Y:S08]  /*04d0*/  I2F.RP R0, R7 ;  /* 0x0000000700007306 */ /* 0x000e300000209400 */
[----:B0-----:R-:W0:Y:S02]  /*04e0*/  MUFU.RCP R0, R0 ;  /* 0x0000000000007308 */ /* 0x001e240000001000 */
[----:B0-----:R-:W-:-:S02]  /*04f0*/  VIADD R2, R0, 0xffffffe ;  /* 0x0ffffffe00027836 */ /* 0x001fc40000000000 */
[----:B------:R-:W-:-:S04]  /*0500*/  IMAD.MOV R0, RZ, RZ, -R11 ;  /* 0x000000ffff007224 */ /* 0x000fc800078e0a0b */
[----:B------:R0:W1:Y:S02]  /*0510*/  F2I.FTZ.U32.TRUNC.NTZ R3, R2 ;  /* 0x0000000200037305 */ /* 0x000064000021f000 */
[----:B0-----:R-:W-:Y:S02]  /*0520*/  IMAD.MOV.U32 R2, RZ, RZ, RZ ;  /* 0x000000ffff027224 */ /* 0x001fe400078e00ff */
[----:B-1----:R-:W-:-:S04]  /*0530*/  IMAD.MOV R4, RZ, RZ, -R3 ;  /* 0x000000ffff047224 */ /* 0x002fc800078e0a03 */
[----:B------:R-:W-:Y:S02]  /*0540*/  IMAD R9, R4, R7, RZ ;  /* 0x0000000704097224 */ /* 0x000fe400078e02ff */
[----:B------:R-:W-:Y:S02]  /*0550*/  IMAD.MOV.U32 R4, RZ, RZ, R6 ;  /* 0x000000ffff047224 */ /* 0x000fe400078e0006 */
[----:B------:R-:W-:-:S06]  /*0560*/  IMAD.HI.U32 R3, R3, R9, R2 ;  /* 0x0000000903037227 */ /* 0x000fcc00078e0002 */
[----:B------:R-:W-:-:S04]  /*0570*/  IMAD.HI.U32 R3, R3, R4, RZ ;  /* 0x0000000403037227 */ /* 0x000fc800078e00ff */
[----:B------:R-:W-:Y:S01]  /*0580*/  IMAD R0, R3, R0, R4 ;  /* 0x0000000003007224 */ /* 0x000fe200078e0204 */
[----:B------:R-:W-:Y:S04]  /*0590*/  BAR.SYNC.DEFER_BLOCKING 0x0 ;  /* 0x0000000000007b1d */ /* 0x000fe80000010000 */
[----:B------:R-:W-:-:S13]  /*05a0*/  ISETP.GT.U32.AND P1, PT, R7, R0, PT ;  /* 0x000000000700720c */ /* 0x000fda0003f24070 */
[----:B------:R-:W-:Y:S02]  /*05b0*/  @!P1 IMAD.IADD R0, R0, 0x1, -R7 ;  /* 0x0000000100009824 */ /* 0x000fe400078e0a07 */
[----:B------:R-:W-:Y:S01]  /*05c0*/  @!P1 VIADD R3, R3, 0x1 ;  /* 0x0000000103039836 */ /* 0x000fe20000000000 */
[----:B------:R-:W-:Y:S02]  /*05d0*/  ISETP.NE.AND P1, PT, R5, RZ, PT ;  /* 0x000000ff0500720c */ /* 0x000fe40003f25270 */
[----:B------:R-:W-:Y:S02]  /*05e0*/  ISETP.GE.U32.AND P0, PT, R0, R7, PT ;  /* 0x000000070000720c */ /* 0x000fe40003f06070 */
[----:B------:R-:W-:-:S04]  /*05f0*/  LOP3.LUT R0, R8, R5, RZ, 0x3c, !PT ;  /* 0x0000000508007212 */ /* 0x000fc800078e3cff */
[----:B------:R-:W-:Y:S01]  /*0600*/  ISETP.GE.AND P2, PT, R0, RZ, PT ;  /* 0x000000ff0000720c */ /* 0x000fe20003f46270 */
[----:B------:R-:W-:-:S06]  /*0610*/  VIADD R0, R12, 0x3f ;  /* 0x0000003f0c007836 */ /* 0x000fcc0000000000 */
[----:B------:R-:W-:-:S04]  /*0620*/  @P0 VIADD R3, R3, 0x1 ;  /* 0x0000000103030836 */ /* 0x000fc80000000000 */
[----:B------:R-:W-:Y:S01]  /*0630*/  IMAD.MOV.U32 R2, RZ, RZ, R3 ;  /* 0x000000ffff027224 */ /* 0x000fe200078e0003 */
[----:B------:R-:W-:-:S03]  /*0640*/  SHF.R.S32.HI R3, RZ, 0x1f, R0 ;  /* 0x0000001fff037819 */ /* 0x000fc60000011400 */
[----:B------:R-:W-:Y:S01]  /*0650*/  @!P2 IMAD.MOV R2, RZ, RZ, -R2 ;  /* 0x000000ffff02a224 */ /* 0x000fe200078e0a02 */
[----:B------:R-:W-:Y:S02]  /*0660*/  @!P1 LOP3.LUT R2, RZ, R5, RZ, 0x33, !PT ;  /* 0x00000005ff029212 */ /* 0x000fe400078e33ff */
[----:B------:R-:W-:-:S03]  /*0670*/  LEA.HI R0, R3, R0, RZ, 0x6 ;  /* 0x0000000003007211 */ /* 0x000fc600078f30ff */
[----:B------:R-:W-:Y:S02]  /*0680*/  IMAD.SHL.U32 R3, R2, 0x8, RZ ;  /* 0x0000000802037824 */ /* 0x000fe400078e00ff */
[----:B------:R-:W-:-:S03]  /*0690*/  IMAD.MOV R2, RZ, RZ, -R2 ;  /* 0x000000ffff027224 */ /* 0x000fc600078e0a02 */
[----:B------:R-:W-:Y:S01]  /*06a0*/  LEA.HI.SX32 R0, R0, -R3, 0x1a ;  /* 0x8000000300007211 */ /* 0x000fe200078fd2ff */
[----:B------:R-:W-:-:S03]  /*06b0*/  IMAD R15, R5, R2, R8 ;  /* 0x00000002050f7224 */ /* 0x000fc600078e0208 */
[----:B------:R-:W-:Y:S02]  /*06c0*/  VIMNMX R4, PT, PT, R0, 0x8, PT ;  /* 0x0000000800047848 */ /* 0x000fe40003fe0100 */
[----:B------:R-:W-:Y:S02]  /*06d0*/  IABS R2, R15 ;  /* 0x0000000f00027213 */ /* 0x000fe40000000000 */
[-C--:B------:R-:W-:Y:S02]  /*06e0*/  IABS R11, R4.reuse ;  /* 0x00000004000b7213 */ /* 0x080fe40000000000 */
[----:B------:R-:W-:Y:S02]  /*06f0*/  IABS R8, R4 ;  /* 0x0000000400087213 */ /* 0x000fe40000000000 */
[----:B------:R-:W0:Y:S03]  /*0700*/  I2F.RP R0, R11 ;  /* 0x0000000b00007306 */ /* 0x000e260000209400 */
[----:B------:R-:W-:-:S05]  /*0710*/  IMAD.MOV R9, RZ, RZ, -R8 ;  /* 0x000000ffff097224 */ /* 0x000fca00078e0a08 */
[----:B0-----:R-:W0:Y:S02]  /*0720*/  MUFU.RCP R0, R0 ;  /* 0x0000000000007308 */ /* 0x001e240000001000 */
[----:B0-----:R-:W-:Y:S01]  /*0730*/  VIADD R6, R0, 0xffffffe ;  /* 0x0ffffffe00067836 */ /* 0x001fe20000000000 */
[----:B------:R-:W-:-:S05]  /*0740*/  IABS R0, R12 ;  /* 0x0000000c00007213 */ /* 0x000fca0000000000 */
[----:B------:R0:W1:Y:S08]  /*0750*/  F2I.FTZ.U32.TRUNC.NTZ R7, R6 ;  /* 0x0000000600077305 */ /* 0x000070000021f000 */
[----:B------:R-:W2:Y:S01]  /*0760*/  I2F.RP R8, R0 ;  /* 0x0000000000087306 */ /* 0x000ea20000209400 */
[----:B0-----:R-:W-:Y:S02]  /*0770*/  IMAD.MOV.U32 R6, RZ, RZ, RZ ;  /* 0x000000ffff067224 */ /* 0x001fe400078e00ff */
[----:B-1----:R-:W-:-:S04]  /*0780*/  IMAD.MOV R14, RZ, RZ, -R7 ;  /* 0x000000ffff0e7224 */ /* 0x002fc800078e0a07 */
[----:B------:R-:W-:-:S04]  /*0790*/  IMAD R5, R14, R11, RZ ;  /* 0x0000000b0e057224 */ /* 0x000fc800078e02ff */
[----:B------:R-:W-:Y:S01]  /*07a0*/  IMAD.HI.U32 R7, R7, R5, R6 ;  /* 0x0000000507077227 */ /* 0x000fe200078e0006 */
[----:B--2---:R-:W0:Y:S03]  /*07b0*/  MUFU.RCP R8, R8 ;  /* 0x0000000800087308 */ /* 0x004e260000001000 */
[----:B------:R-:W-:Y:S01]  /*07c0*/  IMAD.MOV.U32 R6, RZ, RZ, R2 ;  /* 0x000000ffff067224 */ /* 0x000fe200078e0002 */
[----:B------:R-:W-:-:S03]  /*07d0*/  IABS R2, R13 ;  /* 0x0000000d00027213 */ /* 0x000fc60000000000 */
[----:B------:R-:W-:-:S04]  /*07e0*/  IMAD.HI.U32 R5, R7, R6, RZ ;  /* 0x0000000607057227 */ /* 0x000fc800078e00ff */
[----:B------:R-:W-:Y:S02]  /*07f0*/  IMAD R6, R5, R9, R6 ;  /* 0x0000000905067224 */ /* 0x000fe400078e0206 */
[----:B------:R-:W1:Y:S03]  /*0800*/  I2F.RP R9, R2 ;  /* 0x0000000200097306 */ /* 0x000e660000209400 */
[----:B------:R-:W-:Y:S01]  /*0810*/  ISETP.GT.U32.AND P1, PT, R11, R6, PT ;  /* 0x000000060b00720c */ /* 0x000fe20003f24070 */
[----:B0-----:R-:W-:Y:S01]  /*0820*/  VIADD R7, R8, 0xffffffe ;  /* 0x0ffffffe08077836 */ /* 0x001fe20000000000 */
[----:B------:R-:W-:-:S04]  /*0830*/  SHF.R.U32.HI R8, RZ, 0x5, R10 ;  /* 0x00000005ff087819 */ /* 0x000fc8000001160a */
[----:B------:R-:W-:Y:S01]  /*0840*/  SGXT.U32 R8, R8, 0x3 ;  /* 0x000000030808781a */ /* 0x000fe20000000000 */
[----:B------:R-:W0:Y:S06]  /*0850*/  F2I.FTZ.U32.TRUNC.NTZ R7, R7 ;  /* 0x0000000700077305 */ /* 0x000e2c000021f000 */
[----:B------:R-:W-:Y:S02]  /*0860*/  @!P1 IMAD.IADD R6, R6, 0x1, -R11 ;  /* 0x0000000106069824 */ /* 0x000fe400078e0a0b */
[----:B-1----:R-:W1:Y:S01]  /*0870*/  MUFU.RCP R9, R9 ;  /* 0x0000000900097308 */ /* 0x002e620000001000 */
[----:B------:R-:W-:Y:S01]  /*0880*/  @!P1 VIADD R5, R5, 0x1 ;  /* 0x0000000105059836 */ /* 0x000fe20000000000 */
[----:B------:R-:W-:-:S02]  /*0890*/  ISETP.NE.AND P1, PT, R4, RZ, PT ;  /* 0x000000ff0400720c */ /* 0x000fc40003f25270 */
[----:B------:R-:W-:Y:S02]  /*08a0*/  ISETP.GE.U32.AND P0, PT, R6, R11, PT ;  /* 0x0000000b0600720c */ /* 0x000fe40003f06070 */
[----:B------:R-:W-:Y:S01]  /*08b0*/  LOP3.LUT R6, R15, R4, RZ, 0x3c, !PT ;  /* 0x000000040f067212 */ /* 0x000fe200078e3cff */
[----:B0-----:R-:W-:-:S03]  /*08c0*/  IMAD.MOV R17, RZ, RZ, -R7 ;  /* 0x000000ffff117224 */ /* 0x001fc600078e0a07 */
[----:B------:R-:W-:Y:S01]  /*08d0*/  ISETP.GE.AND P2, PT, R6, RZ, PT ;  /* 0x000000ff0600720c */ /* 0x000fe20003f46270 */
[----:B------:R-:W-:-:S06]  /*08e0*/  IMAD.MOV.U32 R6, RZ, RZ, RZ ;  /* 0x000000ffff067224 */ /* 0x000fcc00078e00ff */
[----:B------:R-:W-:-:S04]  /*08f0*/  @P0 VIADD R5, R5, 0x1 ;  /* 0x0000000105050836 */ /* 0x000fc80000000000 */
[----:B------:R-:W-:Y:S02]  /*0900*/  IMAD.MOV.U32 R11, RZ, RZ, R5 ;  /* 0x000000ffff0b7224 */ /* 0x000fe400078e0005 */
[----:B-1----:R-:W-:Y:S02]  /*0910*/  VIADD R5, R9, 0xffffffe ;  /* 0x0ffffffe09057836 */ /* 0x002fe40000000000 */
[----:B------:R-:W-:Y:S01]  /*0920*/  @!P2 IMAD.MOV R11, RZ, RZ, -R11 ;  /* 0x000000ffff0ba224 */ /* 0x000fe200078e0a0b */
[----:B------:R-:W-:-:S03]  /*0930*/  @!P1 LOP3.LUT R11, RZ, R4, RZ, 0x33, !PT ;  /* 0x00000004ff0b9212 */ /* 0x000fc600078e33ff */
[----:B------:R-:W0:Y:S02]  /*0940*/  F2I.FTZ.U32.TRUNC.NTZ R5, R5 ;  /* 0x0000000500057305 */ /* 0x000e24000021f000 */
[----:B------:R-:W-:-:S04]  /*0950*/  IMAD.MOV R9, RZ, RZ, -R11 ;  /* 0x000000ffff097224 */ /* 0x000fc800078e0a0b */
[----:B------:R-:W-:Y:S02]  /*0960*/  IMAD R4, R4, R9, R15 ;  /* 0x0000000904047224 */ /* 0x000fe400078e020f */
[----:B------:R-:W-:Y:S02]  /*0970*/  IMAD R9, R17, R0, RZ ;  /* 0x0000000011097224 */ /* 0x000fe400078e02ff */
[----:B------:R-:W-:Y:S01]  /*0980*/  IMAD.IADD R4, R3, 0x1, R4 ;  /* 0x0000000103047824 */ /* 0x000fe200078e0204 */
[----:B------:R-:W-:Y:S01]  /*0990*/  LOP3.LUT R3, R10, 0x3f, RZ, 0xc0, !PT ;  /* 0x0000003f0a037812 */ /* 0x000fe200078ec0ff */
[----:B------:R-:W-:-:S04]  /*09a0*/  IMAD.HI.U32 R6, R7, R9, R6 ;  /* 0x0000000907067227 */ /* 0x000fc800078e0006 */
[----:B------:R-:W-:Y:S02]  /*09b0*/  IMAD.SHL.U32 R9, R11, 0x10, RZ ;  /* 0x000000100b097824 */ /* 0x000fe400078e00ff */
[----:B0-----:R-:W-:-:S03]  /*09c0*/  IMAD.MOV R11, RZ, RZ, -R5 ;  /* 0x000000ffff0b7224 */ /* 0x001fc600078e0a05 */
[----:B------:R-:W-:Y:S01]  /*09d0*/  LOP3.LUT R7, R9, R8, RZ, 0xfc, !PT ;  /* 0x0000000809077212 */ /* 0x000fe200078efcff */
[----:B------:R-:W-:Y:S02]  /*09e0*/  IMAD R8, R4, 0x40, R3 ;  /* 0x0000004004087824 */ /* 0x000fe400078e0203 */
[----:B------:R-:W-:Y:S01]  /*09f0*/  IMAD.MOV.U32 R4, RZ, RZ, RZ ;  /* 0x000000ffff047224 */ /* 0x000fe200078e00ff */
[----:B------:R-:W-:Y:S01]  /*0a00*/  LOP3.LUT R16, R7, 0x8, RZ, 0xfc, !PT ;  /* 0x0000000807107812 */ /* 0x000fe200078efcff */
[----:B------:R-:W-:Y:S01]  /*0a10*/  IMAD R3, R11, R2, RZ ;  /* 0x000000020b037224 */ /* 0x000fe200078e02ff */
[----:B------:R-:W-:Y:S02]  /*0a20*/  IABS R11, R7 ;  /* 0x00000007000b7213 */ /* 0x000fe40000000000 */
[----:B------:R-:W-:Y:S01]  /*0a30*/  IABS R14, R16 ;  /* 0x00000010000e7213 */ /* 0x000fe20000000000 */
[----:B------:R-:W-:Y:S01]  /*0a40*/  IMAD.HI.U32 R4, R5, R3, R4 ;  /* 0x0000000305047227 */ /* 0x000fe200078e0004 */
[----:B------:R-:W-:-:S03]  /*0a50*/  IABS R15, R8 ;  /* 0x00000008000f7213 */ /* 0x000fc60000000000 */
[----:B------:R-:W-:Y:S02]  /*0a60*/  IMAD.MOV.U32 R5, RZ, RZ, R11 ;  /* 0x000000ffff057224 */ /* 0x000fe400078e000b */
[----:B------:R-:W-:Y:S02]  /*0a70*/  IMAD.MOV.U32 R11, RZ, RZ, R14 ;  /* 0x000000ffff0b7224 */ /* 0x000fe400078e000e */
[----:B------:R-:W-:Y:S01]  /*0a80*/  IMAD.HI.U32 R3, R4, R5, RZ ;  /* 0x0000000504037227 */ /* 0x000fe200078e00ff */
[----:B------:R-:W0:Y:S03]  /*0a90*/  LDS R14, [UR12] ;  /* 0x0000000cff0e7984 */ /* 0x000e260008000800 */
[----:B------:R-:W-:-:S04]  /*0aa0*/  IMAD.HI.U32 R6, R6, R15, RZ ;  /* 0x0000000f06067227 */ /* 0x000fc800078e00ff */
[----:B------:R-:W-:-:S04]  /*0ab0*/  IMAD.HI.U32 R4, R4, R11, RZ ;  /* 0x0000000b04047227 */ /* 0x000fc800078e00ff */
[----:B------:R-:W-:Y:S02]  /*0ac0*/  IMAD.MOV R3, RZ, RZ, -R3 ;  /* 0x000000ffff037224 */ /* 0x000fe400078e0a03 */
[----:B------:R-:W-:Y:S02]  /*0ad0*/  IMAD.MOV R6, RZ, RZ, -R6 ;  /* 0x000000ffff067224 */ /* 0x000fe400078e0a06 */
[----:B------:R-:W-:Y:S02]  /*0ae0*/  IMAD.MOV R4, RZ, RZ, -R4 ;  /* 0x000000ffff047224 */ /* 0x000fe400078e0a04 */
[----:B------:R-:W-:Y:S02]  /*0af0*/  IMAD R5, R2, R3, R5 ;  /* 0x0000000302057224 */ /* 0x000fe400078e0205 */
[----:B------:R-:W-:Y:S01]  /*0b00*/  IMAD R3, R0, R6, R15 ;  /* 0x0000000600037224 */ /* 0x000fe200078e020f */
[----:B------:R-:W-:Y:S01]  /*0b10*/  LOP3.LUT R6, R48, 0x10, RZ, 0xfc, !PT ;  /* 0x0000001030067812 */ /* 0x000fe200078efcff */
[C---:B------:R-:W-:Y:S01]  /*0b20*/  IMAD R11, R2.reuse, R4, R11 ;  /* 0x00000004020b7224 */ /* 0x040fe200078e020b */
[----:B------:R-:W-:Y:S01]  /*0b30*/  BAR.SYNC.DEFER_BLOCKING 0x0 ;  /* 0x0000000000007b1d */ /* 0x000fe20000010000 */
[----:B------:R-:W-:-:S02]  /*0b40*/  ISETP.GT.U32.AND P1, PT, R2, R5, PT ;  /* 0x000000050200720c */ /* 0x000fc40003f24070 */
[----:B------:R-:W-:Y:S02]  /*0b50*/  ISETP.GT.U32.AND P0, PT, R0, R3, PT ;  /* 0x000000030000720c */ /* 0x000fe40003f04070 */
[----:B------:R-:W-:Y:S02]  /*0b60*/  ISETP.GT.U32.AND P2, PT, R2, R11, PT ;  /* 0x0000000b0200720c */ /* 0x000fe40003f44070 */
[----:B------:R-:W-:-:S04]  /*0b70*/  SHF.R.U32.HI R4, RZ, 0x5, R10 ;  /* 0x00000005ff047819 */ /* 0x000fc8000001160a */
[----:B------:R-:W-:Y:S01]  /*0b80*/  R2UR UR9, R4 ;  /* 0x00000000040972ca */ /* 0x000fe200000e0000 */
[----:B---3--:R-:W-:Y:S02]  /*0b90*/  IMAD.U32 R4, RZ, RZ, UR16 ;  /* 0x00000010ff047e24 */ /* 0x008fe4000f8e00ff */
[----:B------:R-:W-:Y:S01]  /*0ba0*/  @!P1 IMAD.IADD R5, R5, 0x1, -R2 ;  /* 0x0000000105059824 */ /* 0x000fe200078e0a02 */
[----:B------:R-:W-:Y:S01]  /*0bb0*/  ISETP.GE.AND P1, PT, R16, RZ, PT ;  /* 0x000000ff1000720c */ /* 0x000fe20003f26270 */
[----:B------:R-:W-:Y:S01]  /*0bc0*/  @!P0 IMAD.IADD R3, R3, 0x1, -R0 ;  /* 0x0000000103038824 */ /* 0x000fe200078e0a00 */
[----:B------:R-:W-:Y:S01]  /*0bd0*/  ISETP.GE.AND P0, PT, R7, RZ, PT ;  /* 0x000000ff0700720c */ /* 0x000fe20003f06270 */
[----:B------:R-:W-:Y:S01]  /*0be0*/  @!P2 IMAD.IADD R11, R11, 0x1, -R2 ;  /* 0x000000010b0ba824 */ /* 0x000fe200078e0a02 */
[----:B------:R-:W-:Y:S02]  /*0bf0*/  ISETP.GT.U32.AND P4, PT, R2, R5, PT ;  /* 0x000000050200720c */ /* 0x000fe40003f84070 */
[----:B------:R-:W-:-:S02]  /*0c00*/  ISETP.GT.U32.AND P3, PT, R0, R3, PT ;  /* 0x000000030000720c */ /* 0x000fc40003f64070 */
[----:B------:R-:W-:Y:S01]  /*0c10*/  ISETP.GT.U32.AND P5, PT, R2, R11, PT ;  /* 0x0000000b0200720c */ /* 0x000fe20003fa4070 */
[----:B------:R-:W-:Y:S01]  /*0c20*/  USHF.L.U32 UR4, UR9, 0x15, URZ ;  /* 0x0000001509047899 */ /* 0x000fe200080006ff */
[----:B------:R-:W-:Y:S01]  /*0c30*/  ISETP.GE.AND P2, PT, R8, RZ, PT ;  /* 0x000000ff0800720c */ /* 0x000fe20003f46270 */
[----:B------:R-:W-:Y:S01]  /*0c40*/  USHF.L.U32 UR5, UR9, 0x1, URZ ;  /* 0x0000000109057899 */ /* 0x000fe200080006ff */
[----:B------:R-:W-:Y:S01]  /*0c50*/  LOP3.LUT R7, R10, 0x1f, RZ, 0xc0, !PT ;  /* 0x0000001f0a077812 */ /* 0x000fe200078ec0ff */
[----:B------:R-:W-:Y:S01]  /*0c60*/  ULOP3.LUT UR4, UR4, 0x600000, URZ, 0xc0, !UPT ;  /* 0x0060000004047892 */ /* 0x000fe2000f8ec0ff */
[----:B0-----:R-:W-:Y:S01]  /*0c70*/  R2UR UR13, R14 ;  /* 0x000000000e0d72ca */ /* 0x001fe200000e0000 */
[----:B------:R-:W-:Y:S02]  /*0c80*/  ULOP3.LUT UR5, UR5, 0x8, URZ, 0xc0, !UPT ;  /* 0x0000000805057892 */ /* 0x000fe4000f8ec0ff */
[----:B------:R-:W-:Y:S01]  /*0c90*/  @!P4 IMAD.IADD R5, R5, 0x1, -R2 ;  /* 0x000000010505c824 */ /* 0x000fe200078e0a02 */
[----:B------:R-:W-:Y:S01]  /*0ca0*/  ISETP.NE.AND P4, PT, R13, RZ, PT ;  /* 0x000000ff0d00720c */ /* 0x000fe20003f85270 */
[----:B------:R-:W-:Y:S01]  /*0cb0*/  @!P3 IMAD.IADD R3, R3, 0x1, -R0 ;  /* 0x000000010303b824 */ /* 0x000fe200078e0a00 */
[----:B------:R-:W-:Y:S01]  /*0cc0*/  ISETP.NE.AND P3, PT, R12, RZ, PT ;  /* 0x000000ff0c00720c */ /* 0x000fe20003f65270 */
[----:B------:R-:W-:-:S02]  /*0cd0*/  @!P5 IMAD.IADD R11, R11, 0x1, -R2 ;  /* 0x000000010b0bd824 */ /* 0x000fc400078e0a02 */
[----:B------:R-:W-:Y:S02]  /*0ce0*/  @!P0 IMAD.MOV R5, RZ, RZ, -R5 ;  /* 0x000000ffff058224 */ /* 0x000fe400078e0a05 */
[----:B------:R-:W-:Y:S02]  /*0cf0*/  @!P1 IMAD.MOV R11, RZ, RZ, -R11 ;  /* 0x000000ffff0b9224 */ /* 0x000fe400078e0a0b */
[----:B------:R-:W-:Y:S01]  /*0d00*/  IMAD R26, R7, UR17, RZ ;  /* 0x00000011071a7c24 */ /* 0x000fe2000f8e02ff */
[C---:B------:R-:W-:Y:S01]  /*0d10*/  SEL R30, R18.reuse, R5, !P4 ;  /* 0x00000005121e7207 */ /* 0x040fe20006000000 */
[----:B------:R-:W-:Y:S01]  /*0d20*/  IMAD.U32 R0, RZ, RZ, UR16 ;  /* 0x00000010ff007e24 */ /* 0x000fe2000f8e00ff */
[----:B------:R-:W-:Y:S01]  /*0d30*/  SEL R18, R18, R11, !P4 ;  /* 0x0000000b12127207 */ /* 0x000fe20006000000 */
[----:B------:R-:W-:Y:S01]  /*0d40*/  IMAD R11, R48, UR16, RZ ;  /* 0x00000010300b7c24 */ /* 0x000fe2000f8e02ff */
[----:B------:R-:W-:Y:S01]  /*0d50*/  LOP3.LUT P4, RZ, R10, 0xff, RZ, 0xc0, !PT ;  /* 0x000000ff0aff7812 */ /* 0x000fe2000788c0ff */
[----:B------:R-:W-:Y:S01]  /*0d60*/  @!P2 IMAD.MOV R3, RZ, RZ, -R3 ;  /* 0x000000ffff03a224 */ /* 0x000fe200078e0a03 */
[----:B------:R-:W-:Y:S01]  /*0d70*/  @!P3 LOP3.LUT R3, RZ, R12, RZ, 0x33, !PT ;  /* 0x0000000cff03b212 */ /* 0x000fe200078e33ff */
[----:B------:R-:W-:Y:S01]  /*0d80*/  IMAD.U32 R2, RZ, RZ, UR16 ;  /* 0x00000010ff027e24 */ /* 0x000fe2000f8e00ff */
[----:B------:R-:W-:Y:S01]  /*0d90*/  LEA R50, P2, R26, UR22, 0x1 ;  /* 0x000000161a327c11 */ /* 0x000fe2000f8408ff */
[----:B------:R-:W-:-:S02]  /*0da0*/  IMAD.U32 R12, RZ, RZ, UR16 ;  /* 0x00000010ff0c7e24 */ /* 0x000fc4000f8e00ff */
[----:B------:R-:W-:Y:S01]  /*0db0*/  IMAD R17, R0, 0x4, R11 ;  /* 0x0000000400117824 */ /* 0x000fe200078e020b */
[----:B------:R-:W-:Y:S09]  /*0dc0*/  BRA.U UP0, `(.L_x_5) ;  /* 0x0000000100187547 */ /* 0x000ff2000b800000 */
[----:B------:R-:W-:Y:S01]  /*0dd0*/  ELECT P0, URZ, PT ;  /* 0x0000000000ff782f */ /* 0x000fe20003800000 */
[----:B------:R-:W-:Y:S01]  /*0de0*/  IMAD.MOV.U32 R0, RZ, RZ, 0x1 ;  /* 0x00000001ff007424 */ /* 0x000fe200078e00ff */
[----:B------:R-:W-:Y:S01]  /*0df0*/  UMOV UR7, 0x40 ;  /* 0x0000004000077882 */ /* 0x000fe20000000000 */
[----:B------:R-:W-:Y:S01]  /*0e00*/  UVIRTCOUNT.DEALLOC.SMPOOL 0x80 ;  /* 0x000000800000784c */ /* 0x000fe20000000000 */
[----:B------:R-:W-:-:S09]  /*0e10*/  ULEA UR7, UR6, UR7, 0x18 ;  /* 0x0000000706077291 */ /* 0x000fd2000f8ec0ff */
[----:B------:R0:W-:Y:S03]  /*0e20*/  @P0 STS.U8 [UR7], R0 ;  /* 0x00000000ff000988 */ /* 0x0001e60008000007 */
.L_x_5:
[----:B------:R-:W-:Y:S01]  /*0e30*/  UIADD3 UR14, UPT, UPT, UR5, UR4, UR13 ;  /* 0x00000004050e7290 */ /* 0x000fe2000fffe00d */
[----:B------:R-:W-:Y:S01]  /*0e40*/  IMAD R30, R30, UR15, RZ ;  /* 0x0000000f1e1e7c24 */ /* 0x000fe2000f8e02ff */
[----:B------:R-:W-:Y:S01]  /*0e50*/  VOTEU.ALL UP2, P4 ;  /* 0x0000000000ff7886 */ /* 0x000fe20002040000 */
[----:B------:R-:W-:Y:S01]  /*0e60*/  VOTEU.ALL UP3, P4 ;  /* 0x0000000000ff7886 */ /* 0x000fe20002060000 */
[----:B------:R-:W-:Y:S01]  /*0e70*/  IMAD R23, R2, 0x4, R17 ;  /* 0x0000000402177824 */ /* 0x000fe200078e0211 */
[----:B------:R-:W-:Y:S01]  /*0e80*/  PLOP3.LUT P0, PT, PT, PT, UP1, 0x80, 0x8 ;  /* 0x000000000008781c */ /* 0x000fe20003f0f018 */
[----:B------:R-:W-:Y:S01]  /*0e90*/  IMAD.SHL.U32 R5, R30, 0x2, RZ ;  /* 0x000000021e057824 */ /* 0x000fe200078e00ff */
[----:B------:R-:W-:-:S04]  /*0ea0*/  @!UP2 UIADD3 UR4, UPT, UPT, -UR8, 0x100000, URZ ;  /* 0x001000000804a890 */ /* 0x000fc8000fffe1ff */
[----:B------:R-:W-:Y:S02]  /*0eb0*/  @!UP2 USHF.L.U32 UR5, UR4, 0xb, URZ ;  /* 0x0000000b0405a899 */ /* 0x000fe400080006ff */
[----:B------:R-:W-:Y:S01]  /*0ec0*/  @!UP2 USHF.L.U32 UR4, UR4, 0x1, URZ ;  /* 0x000000010404a899 */ /* 0x000fe200080006ff */
[----:B------:R-:W-:Y:S01]  /*0ed0*/  IMAD R32, R3, UR11, RZ ;  /* 0x0000000b03207c24 */ /* 0x000fe2000f8e02ff */
[----:B------:R-:W-:Y:S01]  /*0ee0*/  STTM.16dp32bit_t0_t15.x4 tmem[UR14], RZ ;  /* 0x000000ff000079ed */ /* 0x000fe2000890000e */
[----:B------:R-:W-:Y:S01]  /*0ef0*/  STTM.16dp32bit_t16_t31.x4 tmem[UR14+0x4], RZ ;  /* 0x000004ff000079ed */ /* 0x000fe2000892000e */
[----:B------:R-:W1:Y:S02]  /*0f00*/  FENCE.VIEW.ASYNC.T ;  /* 0x00000000000073c6 */ /* 0x000e640000000200 */
[----:B-1----:R-:W-:Y:S01]  /*0f10*/  BAR.SYNC.DEFER_BLOCKING 0x0 ;  /* 0x0000000000007b1d */ /* 0x002fe20000010000 */
[----:B------:R-:W-:Y:S01]  /*0f20*/  LEA.HI.X.SX32 R19, R26, UR23, 0x1, P2 ;  /* 0x000000171a137c11 */ /* 0x000fe200090f0eff */
[----:B------:R-:W-:Y:S01]  /*0f30*/  IMAD R21, R4, 0x4, R23 ;  /* 0x0000000404157824 */ /* 0x000fe200078e0217 */
[----:B------:R-:W-:Y:S01]  /*0f40*/  IADD3 R2, P2, PT, R5, R50, RZ ;  /* 0x0000003205027210 */ /* 0x000fe20007f5e0ff */
[----:B------:R-:W-:Y:S01]  /*0f50*/  IMAD.SHL.U32 R28, R32, 0x2, RZ ;  /* 0x00000002201c7824 */ /* 0x000fe200078e00ff */
[----:B------:R-:W-:-:S02]  /*0f60*/  PLOP3.LUT P1, PT, PT, PT, UP1, 0x80, 0x8 ;  /* 0x000000000008781c */ /* 0x000fc40003f2f018 */
[----:B------:R-:W-:Y:S01]  /*0f70*/  ISETP.LT.AND P0, PT, R7, UR28, P0 ;  /* 0x0000001c07007c0c */ /* 0x000fe20008701270 */
[----:B------:R-:W-:Y:S01]  /*0f80*/  IMAD R29, R12, 0x4, R21 ;  /* 0x000000040c1d7824 */ /* 0x000fe200078e0215 */
[----:B------:R-:W-:Y:S01]  /*0f90*/  LEA.HI.X.SX32 R3, R30, R19, 0x1, P2 ;  /* 0x000000131e037211 */ /* 0x000fe200010f0eff */
[----:B------:R-:W1:Y:S02]  /*0fa0*/  FENCE.VIEW.ASYNC.S ;  /* 0x00000000000073c6 */ /* 0x000e640000000000 */
[----:B-1----:R1:W2:Y:S02]  /*0fb0*/  @!UP3 SYNCS.EXCH.64 URZ, [UR10], UR4 ;  /* 0x000000040affb5b2 */ /* 0x0022a40008000100 */
[----:B--2---:R-:W-:Y:S01]  /*0fc0*/  BAR.SYNC.DEFER_BLOCKING 0x0 ;  /* 0x0000000000007b1d */ /* 0x004fe20000010000 */
[----:B------:R-:W-:Y:S02]  /*0fd0*/  ISETP.LT.AND P1, PT, R6, UR28, P1 ;  /* 0x0000001c06007c0c */ /* 0x000fe40008f21270 */
[----:B------:R-:W-:Y:S01]  /*0fe0*/  IADD3 R52, P2, PT, R28, UR20, RZ ;  /* 0x000000141c347c10 */ /* 0x000fe2000ff5e0ff */
[----:B0-----:R-:W-:-:S03]  /*0ff0*/  IMAD.U32 R0, RZ, RZ, UR16 ;  /* 0x00000010ff007e24 */ /* 0x001fc6000f8e00ff */
[----:B------:R-:W-:Y:S02]  /*1000*/  LEA.HI.X.SX32 R22, R32, UR21, 0x1, P2 ;  /* 0x0000001520167c11 */ /* 0x000fe400090f0eff */
[C---:B------:R-:W-:Y:S02]  /*1010*/  LEA R12, P3, R29.reuse, R52, 0x1 ;  /* 0x000000341d0c7211 */ /* 0x040fe400078608ff */
[----:B------:R-:W-:Y:S02]  /*1020*/  PRMT R39, RZ, 0x7610, R39 ;  /* 0x00007610ff277816 */ /* 0x000fe40000000027 */
[----:B------:R-:W-:Y:S02]  /*1030*/  LOP3.LUT R4, R48, 0x14, RZ, 0xfc, !PT ;  /* 0x0000001430047812 */ /* 0x000fe400078efcff */
[----:B------:R-:W-:Y:S02]  /*1040*/  PLOP3.LUT P2, PT, PT, PT, UP1, 0x80, 0x8 ;  /* 0x000000000008781c */ /* 0x000fe40003f4f018 */
[----:B------:R-:W-:Y:S01]  /*1050*/  LEA.HI.X.SX32 R13, R29, R22, 0x1, P3 ;  /* 0x000000161d0d7211 */ /* 0x000fe200018f0eff */
[----:B------:R-:W-:Y:S01]  /*1060*/  IMAD R31, R0, 0x4, R29 ;  /* 0x00000004001f7824 */ /* 0x000fe200078e021d */
[----:B------:R-:W-:-:S02]  /*1070*/  PLOP3.LUT P3, PT, PT, PT, UP1, 0x80, 0x8 ;  /* 0x000000000008781c */ /* 0x000fc40003f6f018 */
[----:B------:R-:W-:Y:S01]  /*1080*/  ISETP.LT.AND P2, PT, R4, UR28, P2 ;  /* 0x0000001c04007c0c */ /* 0x000fe20009741270 */
[----:B------:R0:W2:Y:S01]  /*1090*/  @P0 LDG.E.U16 R41, desc[UR26][R2.64] ;  /* 0x0000001a02290981 */ /* 0x0000a2000c1e1500 */
[----:B------:R-:W-:-:S03]  /*10a0*/  IMAD.U32 R14, RZ, RZ, UR16 ;  /* 0x00000010ff0e7e24 */ /* 0x000fc6000f8e00ff */
[----:B------:R-:W3:Y:S01]  /*10b0*/  @P1 LDG.E.U16 R39, desc[UR26][R12.64] ;  /* 0x0000001a0c271981 */ /* 0x000ee2000c1e1500 */
[----:B0-----:R-:W-:-:S04]  /*10c0*/  LOP3.LUT R3, R48, 0x18, RZ, 0xfc, !PT ;  /* 0x0000001830037812 */ /* 0x001fc800078efcff */
[----:B------:R-:W-:Y:S02]  /*10d0*/  ISETP.LT.AND P1, PT, R3, UR28, P3 ;  /* 0x0000001c03007c0c */ /* 0x000fe40009f21270 */
[C---:B------:R-:W-:Y:S02]  /*10e0*/  LEA R24, P3, R31.reuse, R52, 0x1 ;  /* 0x000000341f187211 */ /* 0x040fe400078608ff */
[----:B------:R-:W-:Y:S02]  /*10f0*/  PRMT R36, RZ, 0x7610, R36 ;  /* 0x00007610ff247816 */ /* 0x000fe40000000024 */
[----:B------:R-:W-:Y:S01]  /*1100*/  LEA.HI.X.SX32 R25, R31, R22, 0x1, P3 ;  /* 0x000000161f197211 */ /* 0x000fe200018f0eff */
[----:B------:R-:W-:Y:S01]  /*1110*/  IMAD R33, R14, 0x4, R31 ;  /* 0x000000040e217824 */ /* 0x000fe200078e021f */
[----:B------:R-:W-:-:S03]  /*1120*/  PLOP3.LUT P5, PT, PT, PT, UP1, 0x80, 0x8 ;  /* 0x000000000008781c */ /* 0x000fc60003faf018 */
[----:B------:R0:W4:Y:S01]  /*1130*/  @P2 LDG.E.U16 R36, desc[UR26][R24.64] ;  /* 0x0000001a18242981 */ /* 0x000122000c1e1500 */
[----:B------:R-:W-:Y:S02]  /*1140*/  ISETP.LT.AND P2, PT, R48, UR28, P5 ;  /* 0x0000001c30007c0c */ /* 0x000fe4000af41270 */
[-C--:B------:R-:W-:Y:S02]  /*1150*/  LEA R14, P6, R33, R52.reuse, 0x1 ;  /* 0x00000034210e7211 */ /* 0x080fe400078c08ff */
[----:B------:R-:W-:Y:S02]  /*1160*/  PRMT R37, RZ, 0x7610, R37 ;  /* 0x00007610ff257816 */ /* 0x000fe40000000025 */
[----:B------:R-:W-:Y:S02]  /*1170*/  LEA R0, P5, R11, R52, 0x1 ;  /* 0x000000340b007211 */ /* 0x000fe400078a08ff */
[-C--:B------:R-:W-:Y:S02]  /*1180*/  LEA.HI.X.SX32 R15, R33, R22.reuse, 0x1, P6 ;  /* 0x00000016210f7211 */ /* 0x080fe400030f0eff */
[----:B------:R-:W-:-:S02]  /*1190*/  LEA.HI.X.SX32 R11, R11, R22, 0x1, P5 ;  /* 0x000000160b0b7211 */ /* 0x000fc400028f0eff */
[C---:B------:R-:W-:Y:S01]  /*11a0*/  LOP3.LUT R46, R48.reuse, 0x4, RZ, 0xfc, !PT ;  /* 0x00000004302e7812 */ /* 0x040fe200078efcff */
[----:B------:R5:W2:Y:S01]  /*11b0*/  @P1 LDG.E.U16 R37, desc[UR26][R14.64] ;  /* 0x0000001a0e251981 */ /* 0x000aa2000c1e1500 */
[----:B------:R-:W-:Y:S01]  /*11c0*/  PLOP3.LUT P1, PT, PT, PT, UP1, 0x80, 0x8 ;  /* 0x000000000008781c */ /* 0x000fe20003f2f018 */
[----:B0-----:R-:W-:Y:S01]  /*11d0*/  @P2 IMAD.MOV.U32 R24, RZ, RZ, R0 ;  /* 0x000000ffff182224 */ /* 0x001fe200078e0000 */
[----:B------:R-:W-:Y:S01]  /*11e0*/  PRMT R35, RZ, 0x7610, R35 ;  /* 0x00007610ff237816 */ /* 0x000fe20000000023 */
[----:B------:R-:W-:Y:S01]  /*11f0*/  @P2 IMAD.MOV.U32 R25, RZ, RZ, R11 ;  /* 0x000000ffff192224 */ /* 0x000fe200078e000b */
[----:B------:R-:W-:Y:S02]  /*1200*/  LOP3.LUT R2, R48, 0x8, RZ, 0xfc, !PT ;  /* 0x0000000830027812 */ /* 0x000fe400078efcff */
[----:B------:R-:W-:Y:S02]  /*1210*/  PLOP3.LUT P3, PT, PT, PT, UP1, 0x80, 0x8 ;  /* 0x000000000008781c */ /* 0x000fe40003f6f018 */
[----:B------:R-:W-:Y:S01]  /*1220*/  ISETP.LT.AND P1, PT, R46, UR28, P1 ;  /* 0x0000001c2e007c0c */ /* 0x000fe20008f21270 */
[----:B------:R0:W4:Y:S01]  /*1230*/  @P2 LDG.E.U16 R35, desc[UR26][R24.64] ;  /* 0x0000001a18232981 */ /* 0x000122000c1e1500 */
[----:B------:R-:W-:-:S02]  /*1240*/  ISETP.LT.AND P3, PT, R2, UR28, P3 ;  /* 0x0000001c02007c0c */ /* 0x000fc40009f61270 */
[-C--:B-----5:R-:W-:Y:S02]  /*1250*/  LEA R14, P2, R17, R52.reuse, 0x1 ;  /* 0x00000034110e7211 */ /* 0x0a0fe400078408ff */
[----:B------:R-:W-:Y:S02]  /*1260*/  LEA R12, P6, R23, R52, 0x1 ;  /* 0x00000034170c7211 */ /* 0x000fe400078c08ff */
[-C--:B------:R-:W-:Y:S02]  /*1270*/  LEA.HI.X.SX32 R17, R17, R22.reuse, 0x1, P2 ;  /* 0x0000001611117211 */ /* 0x080fe400010f0eff */
[----:B------:R-:W-:Y:S02]  /*1280*/  PRMT R43, RZ, 0x7610, R43 ;  /* 0x00007610ff2b7816 */ /* 0x000fe4000000002b */
[----:B------:R-:W-:Y:S01]  /*1290*/  LEA.HI.X.SX32 R13, R23, R22, 0x1, P6 ;  /* 0x00000016170d7211 */ /* 0x000fe200030f0eff */
[----:B------:R-:W-:Y:S01]  /*12a0*/  @P1 IMAD.MOV.U32 R54, RZ, RZ, R14 ;  /* 0x000000ffff361224 */ /* 0x000fe200078e000e */
[----:B------:R-:W-:Y:S01]  /*12b0*/  PRMT R34, RZ, 0x7610, R34 ;  /* 0x00007610ff227816 */ /* 0x000fe20000000022 */
[----:B------:R-:W-:Y:S01]  /*12c0*/  @P1 IMAD.MOV.U32 R55, RZ, RZ, R17 ;  /* 0x000000ffff371224 */ /* 0x000fe200078e0011 */
[----:B------:R-:W-:Y:S01]  /*12d0*/  LOP3.LUT R15, R48, 0xc, RZ, 0xfc, !PT ;  /* 0x0000000c300f7812 */ /* 0x000fe200078efcff */
[----:B------:R-:W5:Y:S01]  /*12e0*/  @P3 LDG.E.U16 R43, desc[UR26][R12.64] ;  /* 0x0000001a0c2b3981 */ /* 0x000f62000c1e1500 */
[----:B------:R-:W-:Y:S01]  /*12f0*/  IMAD.U32 R20, RZ, RZ, UR16 ;  /* 0x00000010ff147e24 */ /* 0x000fe2000f8e00ff */
[----:B------:R-:W-:Y:S01]  /*1300*/  PLOP3.LUT P2, PT, PT, PT, UP1, 0x80, 0x8 ;  /* 0x000000000008781c */ /* 0x000fe20003f4f018 */
[----:B0-----:R-:W-:Y:S01]  /*1310*/  IMAD R25, R18, UR15, RZ ;  /* 0x0000000f12197c24 */ /* 0x001fe2000f8e02ff */
[----:B------:R-:W-:Y:S01]  /*1320*/  LOP3.LUT R16, R48, 0x1c, RZ, 0xfc, !PT ;  /* 0x0000001c30107812 */ /* 0x000fe200078efcff */
[----:B------:R-:W5:Y:S01]  /*1330*/  @P1 LDG.E.U16 R34, desc[UR26][R54.64] ;  /* 0x0000001a36221981 */ /* 0x000f62000c1e1500 */
[----:B------:R-:W-:Y:S01]  /*1340*/  PLOP3.LUT P3, PT, PT, PT, UP1, 0x80, 0x8 ;  /* 0x000000000008781c */ /* 0x000fe20003f6f018 */
[----:B------:R-:W-:Y:S01]  /*1350*/  IMAD R27, R20, 0x4, R33 ;  /* 0x00000004141b7824 */ /* 0x000fe200078e0221 */
[----:B------:R-:W-:Y:S01]  /*1360*/  ISETP.LT.AND P1, PT, R15, UR28, P2 ;  /* 0x0000001c0f007c0c */ /* 0x000fe20009721270 */
[----:B------:R-:W-:Y:S01]  /*1370*/  IMAD.SHL.U32 R18, R25, 0x2, RZ ;  /* 0x0000000219127824 */ /* 0x000fe200078e00ff */
[----:B------:R-:W-:-:S02]  /*1380*/  ISETP.LT.AND P2, PT, R16, UR28, P3 ;  /* 0x0000001c10007c0c */ /* 0x000fc40009f41270 */
[-C--:B------:R-:W-:Y:S02]  /*1390*/  LEA R20, P3, R21, R52.reuse, 0x1 ;  /* 0x0000003415147211 */ /* 0x080fe400078608ff */
[----:B------:R-:W-:Y:S02]  /*13a0*/  LEA R52, P5, R27, R52, 0x1 ;  /* 0x000000341b347211 */ /* 0x000fe400078a08ff */
[----:B------:R-:W-:Y:S02]  /*13b0*/  IADD3 R50, P6, PT, R18, R50, RZ ;  /* 0x0000003212327210 */ /* 0x000fe40007fde0ff */
[----:B------:R-:W-:Y:S02]  /*13c0*/  PRMT R24, RZ, 0x7610, R24 ;  /* 0x00007610ff187816 */ /* 0x000fe40000000018 */
[----:B------:R-:W-:Y:S02]  /*13d0*/  PRMT R38, RZ, 0x7610, R38 ;  /* 0x00007610ff267816 */ /* 0x000fe40000000026 */
[----:B------:R-:W-:-:S02]  /*13e0*/  LEA.HI.X.SX32 R21, R21, R22, 0x1, P3 ;  /* 0x0000001615157211 */ /* 0x000fc400018f0eff */
[----:B------:R-:W-:Y:S02]  /*13f0*/  PRMT R45, RZ, 0x7610, R45 ;  /* 0x00007610ff2d7816 */ /* 0x000fe4000000002d */
[----:B------:R-:W-:Y:S01]  /*1400*/  LEA.HI.X.SX32 R53, R27, R22, 0x1, P5 ;  /* 0x000000161b357211 */ /* 0x000fe200028f0eff */
[----:B------:R-:W5:Y:S01]  /*1410*/  @P1 LDG.E.U16 R24, desc[UR26][R20.64] ;  /* 0x0000001a14181981 */ /* 0x000f62000c1e1500 */
[----:B------:R-:W-:-:S03]  /*1420*/  LEA.HI.X.SX32 R51, R25, R19, 0x1, P6 ;  /* 0x0000001319337211 */ /* 0x000fc600030f0eff */
[----:B------:R-:W5:Y:S04]  /*1430*/  @P2 LDG.E.U16 R38, desc[UR26][R52.64] ;  /* 0x0000001a34262981 */ /* 0x000f68000c1e1500 */
[----:B------:R-:W5:Y:S01]  /*1440*/  @P0 LDG.E.U16 R45, desc[UR26][R50.64] ;  /* 0x0000001a322d0981 */ /* 0x000f62000c1e1500 */
[C---:B------:R-:W-:Y:S01]  /*1450*/  LOP3.LUT R22, R10.reuse, 0xc0, RZ, 0xc0, !PT ;  /* 0x000000c00a167812 */ /* 0x040fe200078ec0ff */
[----:B------:R-:W-:Y:S01]  /*1460*/  IMAD.SHL.U32 R19, R10, 0x2, RZ ;  /* 0x000000020a137824 */ /* 0x000fe200078e00ff */
[----:B-1----:R-:W-:-:S04]  /*1470*/  @!UP2 UIADD3 UR4, UPT, UPT, -UR8, 0x100000, URZ ;  /* 0x001000000804a890 */ /* 0x002fc8000fffe1ff */
[----:B------:R-:W-:Y:S02]  /*1480*/  @!UP2 USHF.L.U32 UR5, UR4, 0xb, URZ ;  /* 0x0000000b0405a899 */ /* 0x000fe400080006ff */
[----:B------:R-:W-:Y:S01]  /*1490*/  @!UP2 USHF.L.U32 UR4, UR4, 0x1, URZ ;  /* 0x000000010404a899 */ /* 0x000fe200080006ff */
[----:B------:R-:W-:Y:S01]  /*14a0*/  SHF.R.U32.HI R22, RZ, 0x2, R22 ;  /* 0x00000002ff167819 */ /* 0x000fe20000011616 */
[----:B------:R-:W-:-:S03]  /*14b0*/  VOTEU.ALL UP1, P4 ;  /* 0x0000000000ff7886 */ /* 0x000fc60002020000 */
[----:B------:R-:W-:-:S04]  /*14c0*/  LOP3.LUT R22, R22, 0x1fe, R19, 0x78, !PT ;  /* 0x000001fe16167812 */ /* 0x000fc800078e7813 */
[----:B------:R-:W-:-:S03]  /*14d0*/  LOP3.LUT R23, R22, 0x40, RZ, 0x3c, !PT ;  /* 0x0000004016177812 */ /* 0x000fc600078e3cff */
[----:B------:R0:W1:Y:S01]  /*14e0*/  @!UP1 SYNCS.EXCH.64 URZ, [UR12+0x2808], UR4 ;  /* 0x002808040cff95b2 */ /* 0x0000620008000100 */
[----:B------:R-:W-:-:S04]  /*14f0*/  UISETP.NE.U32.AND UP1, UPT, UR9, URZ, UPT ;  /* 0x000000ff0900728c */ /* 0x000fc8000bf25070 */
[----:B------:R-:W-:Y:S02]  /*1500*/  UISETP.LT.OR UP2, UPT, UR30, 0x20, UP1 ;  /* 0x000000201e00788c */ /* 0x000fe40008f41670 */
[----:B------:R-:W-:Y:S01]  /*1510*/  UISETP.GE.AND UP3, UPT, UR30, 0x40, UPT ;  /* 0x000000401e00788c */ /* 0x000fe2000bf66270 */
[----:B---3--:R0:W-:Y:S04]  /*1520*/  STS.U16 [R22+UR12+0x800], R39 ;  /* 0x0008002716007988 */ /* 0x0081e8000800040c */
[----:B--2---:R0:W-:Y:S04]  /*1530*/  STS.U16 [R22+UR12+0xc00], R37 ;  /* 0x000c002516007988 */ /* 0x0041e8000800040c */
[----:B----4-:R0:W-:Y:S04]  /*1540*/  STS.U16 [R22+UR12], R35 ;  /* 0x0000002316007988 */ /* 0x0101e8000800040c */
[----:B-----5:R0:W-:Y:S04]  /*1550*/  STS.U16 [R22+UR12+0x400], R43 ;  /* 0x0004002b16007988 */ /* 0x0201e8000800040c */
[----:B------:R0:W-:Y:S04]  /*1560*/  STS.U16 [R23+UR12+0xa00], R36 ;  /* 0x000a002417007988 */ /* 0x0001e8000800040c */
[----:B------:R0:W-:Y:S04]  /*1570*/  STS.U16 [R23+UR12+0x200], R34 ;  /* 0x0002002217007988 */ /* 0x0001e8000800040c */
[----:B------:R0:W-:Y:S04]  /*1580*/  STS.U16 [R23+UR12+0x600], R24 ;  /* 0x0006001817007988 */ /* 0x0001e8000800040c */
[----:B------:R0:W-:Y:S04]  /*1590*/  STS.U16 [R23+UR12+0xe00], R38 ;  /* 0x000e002617007988 */ /* 0x0001e8000800040c */
[----:B------:R0:W-:Y:S04]  /*15a0*/  STS.U16 [R22+UR12+0x2000], R41 ;  /* 0x0020002916007988 */ /* 0x0001e8000800040c */
[----:B------:R0:W-:Y:S01]  /*15b0*/  STS.U16 [R22+UR12+0x2200], R45 ;  /* 0x0022002d16007988 */ /* 0x0001e2000800040c */
[----:B-1----:R1:W-:Y:S06]  /*15c0*/  MEMBAR.ALL.CTA ;  /* 0x0000000000007992 */ /* 0x0023ec0000008000 */
[----:B-1----:R-:W1:Y:S02]  /*15d0*/  FENCE.VIEW.ASYNC.S ;  /* 0x00000000000073c6 */ /* 0x002e640000000000 */
[----:B-1----:R-:W-:Y:S06]  /*15e0*/  BAR.SYNC.DEFER_BLOCKING 0x0 ;  /* 0x0000000000007b1d */ /* 0x002fec0000010000 */
[----:B------:R-:W-:Y:S05]  /*15f0*/  BRA.U UP2, `(.L_x_6) ;  /* 0x0000000102687547 */ /* 0x000fea000b800000 */
[----:B0-----:R-:W-:Y:S02]  /*1600*/  UIADD3 UR4, UPT, UPT, UR12, 0x2000, URZ ;  /* 0x000020000c047890 */ /* 0x001fe4000fffe0ff */
[----:B------:R-:W-:Y:S02]  /*1610*/  USHF.R.U32.HI UR6, URZ, 0x4, UR12 ;  /* 0x00000004ff067899 */ /* 0x000fe4000801160c */
[----:B------:R-:W-:Y:S02]  /*1620*/  USHF.R.U32.HI UR4, URZ, 0x4, UR4 ;  /* 0x00000004ff047899 */ /* 0x000fe40008011604 */
[----:B------:R-:W-:Y:S02]  /*1630*/  USGXT.U32 UR6, UR6, 0xe ;  /* 0x0000000e0606789a */ /* 0x000fe40008000000 */
[----:B------:R-:W-:Y:S01]  /*1640*/  USGXT.U32 UR8, UR4, 0xe ;  /* 0x0000000e0408789a */ /* 0x000fe20008000000 */
[----:B------:R-:W-:Y:S01]  /*1650*/  UMOV UR18, 0x80 ;  /* 0x0000008000127882 */ /* 0x000fe20000000000 */
[----:B------:R-:W-:Y:S01]  /*1660*/  UMOV UR19, 0x40004040 ;  /* 0x4000404000137882 */ /* 0x000fe20000000000 */
[----:B------:R-:W-:Y:S01]  /*1670*/  UMOV UR20, 0xfffffffe ;  /* 0xfffffffe00147882 */ /* 0x000fe20000000000 */
[----:B------:R-:W-:Y:S01]  /*1680*/  UMOV UR21, 0x7fffbfdf ;  /* 0x7fffbfdf00157882 */ /* 0x000fe20000000000 */
[----:B------:R-:W-:Y:S01]  /*1690*/  UMOV UR7, URZ ;  /* 0x000000ff00077c82 */ /* 0x000fe20008000000 */
[----:B------:R-:W-:Y:S01]  /*16a0*/  UMOV UR9, URZ ;  /* 0x000000ff00097c82 */ /* 0x000fe20008000000 */
[----:B------:R-:W-:-:S02]  /*16b0*/  UIADD3.64 UR18, UPT, UPT, UR6, UR18, URZ ;  /* 0x0000001206127297 */ /* 0x000fc4000fffe0ff */
[----:B------:R-:W-:Y:S01]  /*16c0*/  UIADD3.64 UR20, UPT, UPT, UR8, -UR20, URZ ;  /* 0x8000001408147297 */ /* 0x000fe2000fffe0ff */
[----:B------:R-:W-:Y:S01]  /*16d0*/  UMOV UR24, 0x0 ;  /* 0x0000000000187882 */ /* 0x000fe20000000000 */
[----:B------:R-:W-:Y:S01]  /*16e0*/  UMOV UR25, 0x4048490 ;  /* 0x0404849000197882 */ /* 0x000fe20000000000 */
[----:B------:R-:W-:Y:S01]  /*16f0*/  UMOV UR4, UR10 ;  /* 0x0000000a00047c82 */ /* 0x000fe20008000000 */
[----:B------:R-:W-:Y:S01]  /*1700*/  UMOV UR5, URZ ;  /* 0x000000ff00057c82 */ /* 0x000fe20008000000 */
[----:B------:R-:W-:Y:S01]  /*1710*/  UMOV UR7, 0x40004040 ;  /* 0x4000404000077882 */ /* 0x000fe20000000000 */
[----:B------:R-:W-:Y:S01]  /*1720*/  UMOV UR9, 0x80004020 ;  /* 0x8000402000097882 */ /* 0x000fe20000000000 */
[----:B------:R-:W-:Y:S01]  /*1730*/  UMOV UR32, 0x0 ;  /* 0x0000000000207882 */ /* 0x000fe20000000000 */
[----:B------:R-:W-:Y:S01]  /*1740*/  UMOV UR33, 0x4048490 ;  /* 0x0404849000217882 */ /* 0x000fe20000000000 */
[----:B------:R-:W-:Y:S01]  /*1750*/  UMOV UR4, UR4 ;  /* 0x0000000400047c82 */ /* 0x000fe20008000000 */
[----:B------:R1:W-:Y:S01]  /*1760*/  UTCHMMA gdesc[UR6], gdesc[UR8], tmem[UR13], tmem[UR24], idesc[UR25], !UPT ;  /* 0x00ff1808060075ea */ /* 0x0003e2000f80000d */
[----:B------:R1:W-:Y:S01]  /*1770*/  UTCHMMA gdesc[UR18], gdesc[UR20], tmem[UR13], tmem[UR32], idesc[UR33], UPT ;  /* 0x00ff2014120075ea */ /* 0x0003e2000b80000d */
[----:B------:R1:W-:Y:S01]  /*1780*/  UTCBAR [UR4], URZ ;  /* 0x000000ff040073e9 */ /* 0x0003e200080000ff */
[----:B------:R-:W-:Y:S01]  /*1790*/  NOP ;  /* 0x0000000000007918 */ /* 0x000fe20000000000 */
.L_x_6:
[----:B01----:R-:W-:Y:S01]  /*17a0*/  UMOV UR4, URZ ;  /* 0x000000ff00047c82 */ /* 0x003fe20008000000 */
[----:B------:R-:W-:Y:S05]  /*17b0*/  BRA.U !UP3, `(.L_x_7) ;  /* 0x000000090b947547 */ /* 0x000fea000b800000 */
[----:B------:R-:W0:Y:S01]  /*17c0*/  LDCU UR11, c[0x0][0x388] ;  /* 0x00007100ff0b77ac */ /* 0x000e220008000800 */
[----:B------:R-:W-:Y:S02]  /*17d0*/  SHF.R.S32.HI R35, RZ, 0x1f, R32 ;  /* 0x0000001fff237819 */ /* 0x000fe40000011420 */
[----:B------:R-:W-:Y:S01]  /*17e0*/  SHF.R.S32.HI R37, RZ, 0x1f, R30 ;  /* 0x0000001fff257819 */ /* 0x000fe2000001141e */
[----:B------:R-:W-:Y:S01]  /*17f0*/  USHF.L.U32 UR6, UR17, 0x5, URZ ;  /* 0x0000000511067899 */ /* 0x000fe200080006ff */
[----:B------:R-:W-:Y:S01]  /*1800*/  SHF.L.U64.HI R34, R32, 0x1, R35 ;  /* 0x0000000120227819 */ /* 0x000fe20000010223 */
[----:B------:R-:W1:Y:S01]  /*1810*/  LDCU.64 UR20, c[0x0][0x380] ;  /* 0x00007000ff1477ac */ /* 0x000e620008000a00 */
[----:B------:R-:W-:Y:S02]  /*1820*/  SHF.L.U64.HI R24, R30, 0x1, R37 ;  /* 0x000000011e187819 */ /* 0x000fe40000010225 */
[----:B------:R-:W-:Y:S01]  /*1830*/  SHF.R.S32.HI R35, RZ, 0x1f, R29 ;  /* 0x0000001fff237819 */ /* 0x000fe2000001141d */
[----:B------:R-:W-:Y:S01]  /*1840*/  USHF.R.S32.HI UR9, URZ, 0x1f, UR6 ;  /* 0x0000001fff097899 */ /* 0x000fe20008011406 */
[-C--:B------:R-:W-:Y:S01]  /*1850*/  LEA R32, P0, R29, R28.reuse, 0x1 ;  /* 0x0000001c1d207211 */ /* 0x080fe200078008ff */
[----:B------:R-:W-:Y:S01]  /*1860*/  USHF.L.U32 UR33, UR6, 0x1, URZ ;  /* 0x0000000106217899 */ /* 0x000fe200080006ff */
[----:B------:R-:W-:Y:S01]  /*1870*/  SHF.R.S32.HI R36, RZ, 0x1f, R31 ;  /* 0x0000001fff247819 */ /* 0x000fe2000001141f */
[----:B------:R-:W-:Y:S01]  /*1880*/  USHF.R.S32.HI UR4, URZ, 0x1f, UR30 ;  /* 0x0000001fff047899 */ /* 0x000fe2000801141e */
[----:B------:R-:W-:Y:S01]  /*1890*/  LEA R30, P1, R31, R28, 0x1 ;  /* 0x0000001c1f1e7211 */ /* 0x000fe200078208ff */
[----:B------:R-:W-:Y:S01]  /*18a0*/  USHF.L.U64.HI UR31, UR6, 0x1, UR9 ;  /* 0x00000001061f7899 */ /* 0x000fe20008010209 */
[----:B------:R-:W-:Y:S01]  /*18b0*/  SHF.R.S32.HI R38, RZ, 0x1f, R25 ;  /* 0x0000001fff267819 */ /* 0x000fe20000011419 */
[----:B------:R-:W-:Y:S01]  /*18c0*/  ULEA.HI UR4, UR4, UR30, URZ, 0x5 ;  /* 0x0000001e04047291 */ /* 0x000fe2000f8f28ff */
[-C--:B------:R-:W-:Y:S01]  /*18d0*/  LEA.HI.X R29, R29, R34.reuse, R35, 0x1, P0 ;  /* 0x000000221d1d7211 */ /* 0x080fe200000f0c23 */
[----:B------:R-:W-:Y:S01]  /*18e0*/  USHF.L.U32 UR5, UR16, 0x5, URZ ;  /* 0x0000000510057899 */ /* 0x000fe200080006ff */
[----:B------:R-:W-:Y:S01]  /*18f0*/  LEA.HI.X R31, R31, R34, R36, 0x1, P1 ;  /* 0x000000221f1f7211 */ /* 0x000fe200008f0c24 */
[----:B------:R-:W-:Y:S01]  /*1900*/  UIADD3 UR7, UPT, UPT, UR12, 0x1000, URZ ;  /* 0x000010000c077890 */ /* 0x000fe2000fffe0ff */
[----:B------:R-:W-:Y:S01]  /*1910*/  SHF.R.S32.HI R36, RZ, 0x1f, R33 ;  /* 0x0000001fff247819 */ /* 0x000fe20000011421 */
[----:B------:R-:W-:Y:S01]  /*1920*/  UIADD3 UR8, UPT, UPT, UR12, 0x2400, URZ ;  /* 0x000024000c087890 */ /* 0x000fe2000fffe0ff */
[----:B------:R-:W-:Y:S01]  /*1930*/  LEA R35, P0, R33, R28, 0x1 ;  /* 0x0000001c21237211 */ /* 0x000fe200078008ff */
[----:B------:R-:W-:Y:S01]  /*1940*/  USHF.R.S32.HI UR4, URZ, 0x5, UR4 ;  /* 0x00000005ff047899 */ /* 0x000fe20008011404 */
[----:B------:R-:W-:Y:S01]  /*1950*/  SHF.L.U64.HI R25, R25, 0x1, R38 ;  /* 0x0000000119197819 */ /* 0x000fe20000010226 */
[----:B------:R-:W-:Y:S01]  /*1960*/  USHF.R.S32.HI UR9, URZ, 0x1f, UR5 ;  /* 0x0000001fff097899 */ /* 0x000fe20008011405 */
[----:B------:R-:W-:Y:S01]  /*1970*/  SHF.R.S32.HI R37, RZ, 0x1f, R26 ;  /* 0x0000001fff257819 */ /* 0x000fe2000001141a */
[----:B------:R-:W-:Y:S01]  /*1980*/  USHF.R.U32.HI UR7, URZ, 0x4, UR7 ;  /* 0x00000004ff077899 */ /* 0x000fe20008011607 */
[C---:B------:R-:W-:Y:S01]  /*1990*/  LEA R38, P1, R26.reuse, UR33, 0x1 ;  /* 0x000000211a267c11 */ /* 0x040fe2000f8208ff */
[----:B------:R-:W-:Y:S01]  /*19a0*/  USHF.R.U32.HI UR8, URZ, 0x4, UR8 ;  /* 0x00000004ff087899 */ /* 0x000fe20008011608 */
[----:B------:R-:W-:Y:S01]  /*19b0*/  LEA.HI.X R33, R33, R34, R36, 0x1, P0 ;  /* 0x0000002221217211 */ /* 0x000fe200000f0c24 */
[----:B------:R-:W-:Y:S01]  /*19c0*/  UISETP.LT.AND UP2, UPT, UR4, 0x2, UPT ;  /* 0x000000020400788c */ /* 0x000fe2000bf41270 */
[C---:B------:R-:W-:Y:S01]  /*19d0*/  LEA R36, P0, R27.reuse, R28, 0x1 ;  /* 0x0000001c1b247211 */ /* 0x040fe200078008ff */
[----:B------:R-:W-:Y:S01]  /*19e0*/  USGXT.U32 UR6, UR7, 0xe ;  /* 0x0000000e0706789a */ /* 0x000fe20008000000 */
[----:B------:R-:W-:Y:S01]  /*19f0*/  LEA.HI.X R37, R26, UR31, R37, 0x1, P1 ;  /* 0x0000001f1a257c11 */ /* 0x000fe200088f0c25 */
[----:B------:R-:W-:Y:S01]  /*1a00*/  USGXT.U32 UR8, UR8, 0xe ;  /* 0x0000000e0808789a */ /* 0x000fe20008000000 */
[----:B------:R-:W-:Y:S01]  /*1a10*/  SHF.R.S32.HI R28, RZ, 0x1f, R27 ;  /* 0x0000001fff1c7819 */ /* 0x000fe2000001141b */
[----:B------:R-:W-:Y:S01]  /*1a20*/  USEL UR4, UR4, 0x2, !UP2 ;  /* 0x0000000204047887 */ /* 0x000fe2000d000000 */
[----:B0-----:R-:W-:Y:S01]  /*1a30*/  IADD3 R26, P1, PT, R38, UR11, RZ ;  /* 0x0000000b261a7c10 */ /* 0x001fe2000ff3e0ff */
[----:B------:R-:W-:Y:S01]  /*1a40*/  USHF.L.U64.HI UR32, UR5, 0x1, UR9 ;  /* 0x0000000105207899 */ /* 0x000fe20008010209 */
[----:B------:R-:W-:Y:S01]  /*1a50*/  LEA.HI.X R38, R27, R34, R28, 0x1, P0 ;  /* 0x000000221b267211 */ /* 0x000fe200000f0c1c */
[----:B------:R-:W-:Y:S01]  /*1a60*/  UMOV UR16, 0x80 ;  /* 0x0000008000107882 */ /* 0x000fe20000000000 */
[----:B------:R-:W-:Y:S01]  /*1a70*/  IADD3.X R27, PT, PT, R37, UR23, RZ, P1, !PT ;  /* 0x00000017251b7c10 */ /* 0x000fe20008ffe4ff */
[----:B------:R-:W-:Y:S01]  /*1a80*/  UMOV UR17, 0x40004040 ;  /* 0x4000404000117882 */ /* 0x000fe20000000000 */
[----:B-1----:R-:W-:Y:S01]  /*1a90*/  IADD3 R28, P0, PT, R32, UR20, RZ ;  /* 0x00000014201c7c10 */ /* 0x002fe2000ff1e0ff */
[----:B------:R-:W-:Y:S01]  /*1aa0*/  UMOV UR18, 0xfffffffe ;  /* 0xfffffffe00127882 */ /* 0x000fe20000000000 */
[----:B------:R-:W-:Y:S01]  /*1ab0*/  IADD3 R30, P1, PT, R30, UR20, RZ ;  /* 0x000000141e1e7c10 */ /* 0x000fe2000ff3e0ff */
[----:B------:R-:W-:Y:S01]  /*1ac0*/  UMOV UR19, 0x7fffbfdf ;  /* 0x7fffbfdf00137882 */ /* 0x000fe20000000000 */
[----:B------:R-:W-:Y:S01]  /*1ad0*/  IADD3 R32, P2, PT, R35, UR20, RZ ;  /* 0x0000001423207c10 */ /* 0x000fe2000ff5e0ff */
[----:B------:R-:W-:Y:S01]  /*1ae0*/  UMOV UR7, URZ ;  /* 0x000000ff00077c82 */ /* 0x000fe20008000000 */
[----:B------:R-:W-:Y:S01]  /*1af0*/  IADD3 R34, P3, PT, R36, UR20, RZ ;  /* 0x0000001424227c10 */ /* 0x000fe2000ff7e0ff */
[----:B------:R-:W-:Y:S01]  /*1b00*/  IMAD.MOV.U32 R36, RZ, RZ, RZ ;  /* 0x000000ffff247224 */ /* 0x000fe200078e00ff */
[----:B------:R-:W-:Y:S01]  /*1b10*/  IADD3.X R29, PT, PT, R29, UR21, RZ, P0, !PT ;  /* 0x000000151d1d7c10 */ /* 0x000fe200087fe4ff */
[----:B------:R-:W-:Y:S01]  /*1b20*/  UMOV UR9, URZ ;  /* 0x000000ff00097c82 */ /* 0x000fe20008000000 */
[----:B------:R-:W-:Y:S01]  /*1b30*/  IADD3.X R31, PT, PT, R31, UR21, RZ, P1, !PT ;  /* 0x000000151f1f7c10 */ /* 0x000fe20008ffe4ff */
[----:B------:R-:W-:Y:S01]  /*1b40*/  USHF.L.U32 UR34, UR5, 0x1, URZ ;  /* 0x0000000105227899 */ /* 0x000fe200080006ff */
[----:B------:R-:W-:Y:S01]  /*1b50*/  IADD3.X R33, PT, PT, R33, UR21, RZ, P2, !PT ;  /* 0x0000001521217c10 */ /* 0x000fe200097fe4ff */
[----:B------:R-:W-:Y:S01]  /*1b60*/  UIADD3 UR28, UPT, UPT, UR28, -0x20, URZ ;  /* 0xffffffe01c1c7890 */ /* 0x000fe2000fffe0ff */
[----:B------:R-:W-:Y:S01]  /*1b70*/  IADD3.X R35, PT, PT, R38, UR21, RZ, P3, !PT ;  /* 0x0000001526237c10 */ /* 0x000fe20009ffe4ff */
[----:B------:R-:W-:-:S02]  /*1b80*/  UIADD3.64 UR16, UPT, UPT, UR6, UR16, URZ ;  /* 0x0000001006107297 */ /* 0x000fc4000fffe0ff */
[----:B------:R-:W-:Y:S02]  /*1b90*/  UIADD3.64 UR18, UPT, UPT, UR8, -UR18, URZ ;  /* 0x8000001208127297 */ /* 0x000fe4000fffe0ff */
[----:B------:R-:W-:Y:S01]  /*1ba0*/  UIADD3 UR15, UPT, UPT, UR4, -0x1, URZ ;  /* 0xffffffff040f7890 */ /* 0x000fe2000fffe0ff */
[----:B------:R-:W-:Y:S01]  /*1bb0*/  UMOV UR29, 0x1 ;  /* 0x00000001001d7882 */ /* 0x000fe20000000000 */
[----:B------:R-:W-:-:S10]  /*1bc0*/  UMOV UR5, URZ ;  /* 0x000000ff00057c82 */ /* 0x000fd40008000000 */
.L_x_10:
[----:B------:R-:W-:Y:S01]  /*1bd0*/  IMAD.U32 R36, R36, -0x80000000, RZ ;  /* 0x8000000024247824 */ /* 0x000fe200078e00ff */
[----:B------:R-:W-:Y:S02]  /*1be0*/  IADD3 R34, P3, PT, R34, UR34, RZ ;  /* 0x0000002222227c10 */ /* 0x000fe4000ff7e0ff */
[----:B------:R-:W-:Y:S01]  /*1bf0*/  IADD3 R32, P5, PT, R32, UR34, RZ ;  /* 0x0000002220207c10 */ /* 0x000fe2000ffbe0ff */
[----:B------:R-:W0:Y:S01]  /*1c00*/  SYNCS.PHASECHK.TRANS64.TRYWAIT P1, [UR10], R36 ;  /* 0x00000024ff0075a7 */ /* 0x000e22000802110a */
[----:B------:R-:W-:Y:S02]  /*1c10*/  IADD3.X R35, PT, PT, R35, UR32, RZ, P3, !PT ;  /* 0x0000002023237c10 */ /* 0x000fe40009ffe4ff */
[----:B------:R-:W-:Y:S02]  /*1c20*/  IADD3 R12, P3, PT, R12, UR34, RZ ;  /* 0x000000220c0c7c10 */ /* 0x000fe4000ff7e0ff */
[----:B------:R-:W-:Y:S02]  /*1c30*/  IADD3 R30, P0, PT, R30, UR34, RZ ;  /* 0x000000221e1e7c10 */ /* 0x000fe4000ff1e0ff */
[----:B------:R-:W-:-:S02]  /*1c40*/  IADD3 R28, P6, PT, R28, UR34, RZ ;  /* 0x000000221c1c7c10 */ /* 0x000fc4000ffde0ff */
[----:B------:R-:W-:Y:S02]  /*1c50*/  IADD3 R20, P2, PT, R20, UR34, RZ ;  /* 0x0000002214147c10 */ /* 0x000fe4000ff5e0ff */
[----:B------:R-:W-:Y:S02]  /*1c60*/  IADD3.X R33, PT, PT, R33, UR32, RZ, P5, !PT ;  /* 0x0000002021217c10 */ /* 0x000fe4000affe4ff */
[----:B------:R-:W-:Y:S02]  /*1c70*/  IADD3.X R13, PT, PT, R13, UR32, RZ, P3, !PT ;  /* 0x000000200d0d7c10 */ /* 0x000fe40009ffe4ff */
[----:B------:R-:W-:Y:S02]  /*1c80*/  IADD3 R14, P5, PT, R14, UR34, RZ ;  /* 0x000000220e0e7c10 */ /* 0x000fe4000ffbe0ff */
[----:B------:R-:W-:Y:S02]  /*1c90*/  IADD3 R0, P3, PT, R0, UR34, RZ ;  /* 0x0000002200007c10 */ /* 0x000fe4000ff7e0ff */
[----:B------:R-:W-:-:S02]  /*1ca0*/  IADD3.X R31, PT, PT, R31, UR32, RZ, P0, !PT ;  /* 0x000000201f1f7c10 */ /* 0x000fc400087fe4ff */
[----:B------:R-:W-:Y:S02]  /*1cb0*/  IADD3.X R29, PT, PT, R29, UR32, RZ, P6, !PT ;  /* 0x000000201d1d7c10 */ /* 0x000fe4000b7fe4ff */
[----:B------:R-:W-:Y:S02]  /*1cc0*/  IADD3.X R21, PT, PT, R21, UR32, RZ, P2, !PT ;  /* 0x0000002015157c10 */ /* 0x000fe400097fe4ff */
[----:B------:R-:W-:Y:S02]  /*1cd0*/  ISETP.GE.AND P0, PT, R48, UR28, PT ;  /* 0x0000001c30007c0c */ /* 0x000fe4000bf06270 */
[----:B------:R-:W-:Y:S02]  /*1ce0*/  ISETP.GE.AND P6, PT, R46, UR28, PT ;  /* 0x0000001c2e007c0c */ /* 0x000fe4000bfc6270 */
[----:B------:R-:W-:Y:S02]  /*1cf0*/  ISETP.GE.AND P2, PT, R2, UR28, PT ;  /* 0x0000001c02007c0c */ /* 0x000fe4000bf46270 */
[----:B------:R-:W-:-:S02]  /*1d00*/  IADD3.X R17, PT, PT, R17, UR32, RZ, P5, !PT ;  /* 0x0000002011117c10 */ /* 0x000fc4000affe4ff */
[----:B------:R-:W-:Y:S02]  /*1d10*/  IADD3.X R11, PT, PT, R11, UR32, RZ, P3, !PT ;  /* 0x000000200b0b7c10 */ /* 0x000fe40009ffe4ff */
[----:B------:R-:W-:Y:S01]  /*1d20*/  PRMT R37, RZ, 0x7610, R37 ;  /* 0x00007610ff257816 */ /* 0x000fe20000000025 */
[----:B0-----:R-:W-:Y:S06]  /*1d30*/  @!P1 BRA `(.L_x_8) ;  /* 0x0000000800f49947 */ /* 0x001fec0003800000 */
.L_x_16:
[----:B------:R-:W-:Y:S01]  /*1d40*/  ISETP.GE.AND P1, PT, R15, UR28, PT ;  /* 0x0000001c0f007c0c */ /* 0x000fe2000bf26270 */
[----:B------:R-:W-:Y:S01]  /*1d50*/  @!P0 IMAD.MOV.U32 R42, RZ, RZ, R0 ;  /* 0x000000ffff2a8224 */ /* 0x000fe200078e0000 */
[----:B------:R-:W-:Y:S01]  /*1d60*/  PRMT R39, RZ, 0x7610, R39 ;  /* 0x00007610ff277816 */ /* 0x000fe20000000027 */
[----:B------:R-:W-:Y:S01]  /*1d70*/  @!P0 IMAD.MOV.U32 R43, RZ, RZ, R11 ;  /* 0x000000ffff2b8224 */ /* 0x000fe200078e000b */
[----:B------:R-:W-:Y:S02]  /*1d80*/  PRMT R38, RZ, 0x7610, R38 ;  /* 0x00007610ff267816 */ /* 0x000fe40000000026 */
[----:B------:R-:W-:Y:S02]  /*1d90*/  PRMT R36, RZ, 0x7610, R36 ;  /* 0x00007610ff247816 */ /* 0x000fe40000000024 */
[----:B------:R0:W2:Y:S01]  /*1da0*/  @!P0 LDG.E.U16 R37, desc[UR26][R42.64] ;  /* 0x0000001a2a258981 */ /* 0x0000a2000c1e1500 */
[----:B------:R-:W-:Y:S02]  /*1db0*/  ISETP.GE.AND P0, PT, R6, UR28, PT ;  /* 0x0000001c06007c0c */ /* 0x000fe4000bf06270 */
[----:B------:R-:W-:Y:S01]  /*1dc0*/  ISETP.GE.AND P3, PT, R4, UR28, PT ;  /* 0x0000001c04007c0c */ /* 0x000fe2000bf66270 */
[----:B------:R-:W3:Y:S01]  /*1dd0*/  @!P2 LDG.E.U16 R39, desc[UR26][R12.64] ;  /* 0x0000001a0c27a981 */ /* 0x000ee2000c1e1500 */
[----:B------:R-:W-:-:S03]  /*1de0*/  ISETP.GE.AND P2, PT, R3, UR28, PT ;  /* 0x0000001c03007c0c */ /* 0x000fc6000bf46270 */
[----:B------:R-:W4:Y:S01]  /*1df0*/  @!P1 LDG.E.U16 R38, desc[UR26][R20.64] ;  /* 0x0000001a14269981 */ /* 0x000f22000c1e1500 */
[----:B------:R-:W-:Y:S01]  /*1e00*/  ISETP.GE.AND P1, PT, R16, UR28, PT ;  /* 0x0000001c10007c0c */ /* 0x000fe2000bf26270 */
[----:B0-----:R-:W-:Y:S02]  /*1e10*/  @!P6 IMAD.MOV.U32 R42, RZ, RZ, R14 ;  /* 0x000000ffff2ae224 */ /* 0x001fe400078e000e */
[----:B------:R-:W-:Y:S01]  /*1e20*/  @!P6 IMAD.MOV.U32 R43, RZ, RZ, R17 ;  /* 0x000000ffff2be224 */ /* 0x000fe200078e0011 */
[----:B------:R-:W-:Y:S02]  /*1e30*/  PRMT R41, RZ, 0x7610, R41 ;  /* 0x00007610ff297816 */ /* 0x000fe40000000029 */
[----:B------:R-:W-:Y:S02]  /*1e40*/  PRMT R40, RZ, 0x7610, R40 ;  /* 0x00007610ff287816 */ /* 0x000fe40000000028 */
[----:B------:R0:W5:Y:S04]  /*1e50*/  @!P6 LDG.E.U16 R36, desc[UR26][R42.64] ;  /* 0x0000001a2a24e981 */ /* 0x000168000c1e1500 */
[----:B------:R-:W4:Y:S04]  /*1e60*/  @!P0 LDG.E.U16 R41, desc[UR26][R28.64] ;  /* 0x0000001a1c298981 */ /* 0x000f28000c1e1500 */
[----:B------:R-:W5:Y:S01]  /*1e70*/  @!P3 LDG.E.U16 R40, desc[UR26][R30.64] ;  /* 0x0000001a1e28b981 */ /* 0x000f62000c1e1500 */
[----:B0-----:R-:W-:-:S02]  /*1e80*/  PRMT R43, RZ, 0x7610, R43 ;  /* 0x00007610ff2b7816 */ /* 0x001fc4000000002b */
[----:B------:R-:W-:-:S04]  /*1e90*/  PRMT R42, RZ, 0x7610, R42 ;  /* 0x00007610ff2a7816 */ /* 0x000fc8000000002a */
[----:B------:R-:W5:Y:S04]  /*1ea0*/  @!P2 LDG.E.U16 R43, desc[UR26][R32.64] ;  /* 0x0000001a202ba981 */ /* 0x000f68000c1e1500 */
[----:B------:R-:W5:Y:S01]  /*1eb0*/  @!P1 LDG.E.U16 R42, desc[UR26][R34.64] ;  /* 0x0000001a222a9981 */ /* 0x000f62000c1e1500 */
[----:B------:R-:W-:Y:S01]  /*1ec0*/  BAR.SYNC.DEFER_BLOCKING 0x0 ;  /* 0x0000000000007b1d */ /* 0x000fe20000010000 */
[----:B------:R-:W-:Y:S02]  /*1ed0*/  IADD3 R52, P0, PT, R26, R5, RZ ;  /* 0x000000051a347210 */ /* 0x000fe40007f1e0ff */
[----:B------:R-:W-:-:S03]  /*1ee0*/  ISETP.GE.AND P3, PT, R7, UR28, PT ;  /* 0x0000001c07007c0c */ /* 0x000fc6000bf66270 */
[C---:B------:R-:W-:Y:S01]  /*1ef0*/  IMAD.X R53, R27.reuse, 0x1, R24, P0 ;  /* 0x000000011b357824 */ /* 0x040fe200000e0618 */
[----:B------:R-:W-:Y:S02]  /*1f00*/  IADD3 R50, P0, PT, R26, R18, RZ ;  /* 0x000000121a327210 */ /* 0x000fe40007f1e0ff */
[----:B------:R-:W-:Y:S02]  /*1f10*/  PRMT R45, RZ, 0x7610, R45 ;  /* 0x00007610ff2d7816 */ /* 0x000fe4000000002d */
[----:B------:R-:W-:Y:S01]  /*1f20*/  PRMT R44, RZ, 0x7610, R44 ;  /* 0x00007610ff2c7816 */ /* 0x000fe2000000002c */
[----:B------:R-:W-:-:S04]  /*1f30*/  IMAD.X R51, R27, 0x1, R25, P0 ;  /* 0x000000011b337824 */ /* 0x000fc800000e0619 */
[----:B------:R-:W5:Y:S04]  /*1f40*/  @!P3 LDG.E.U16 R45, desc[UR26][R52.64] ;  /* 0x0000001a342db981 */ /* 0x000f68000c1e1500 */
[----:B------:R-:W5:Y:S01]  /*1f50*/  @!P3 LDG.E.U16 R44, desc[UR26][R50.64] ;  /* 0x0000001a322cb981 */ /* 0x000f62000c1e1500 */
[----:B------:R-:W-:Y:S01]  /*1f60*/  ULEA UR10, UR29, UR12, 0x3 ;  /* 0x0000000c1d0a7291 */ /* 0x000fe2000f8e18ff */
[----:B------:R-:W-:-:S03]  /*1f70*/  UMOV UR4, UR5 ;  /* 0x0000000500047c82 */ /* 0x000fc60008000000 */
[----:B------:R-:W-:Y:S01]  /*1f80*/  UIADD3 UR10, UPT, UPT, UR10, 0x2800, URZ ;  /* 0x000028000a0a7890 */ /* 0x000fe2000fffe0ff */
[----:B--2---:R0:W-:Y:S04]  /*1f90*/  STS.U16 [R22+UR12+0x1000], R37 ;  /* 0x0010002516007988 */ /* 0x0041e8000800040c */
[----:B---3--:R0:W-:Y:S04]  /*1fa0*/  STS.U16 [R22+UR12+0x1400], R39 ;  /* 0x0014002716007988 */ /* 0x0081e8000800040c */
[----:B----4-:R0:W-:Y:S04]  /*1fb0*/  STS.U16 [R22+UR12+0x1800], R41 ;  /* 0x0018002916007988 */ /* 0x0101e8000800040c */
[----:B-----5:R0:W-:Y:S04]  /*1fc0*/  STS.U16 [R22+UR12+0x1c00], R43 ;  /* 0x001c002b16007988 */ /* 0x0201e8000800040c */
[----:B------:R0:W-:Y:S04]  /*1fd0*/  STS.U16 [R23+UR12+0x1200], R36 ;  /* 0x0012002417007988 */ /* 0x0001e8000800040c */
[----:B------:R0:W-:Y:S04]  /*1fe0*/  STS.U16 [R23+UR12+0x1600], R38 ;  /* 0x0016002617007988 */ /* 0x0001e8000800040c */
[----:B------:R0:W-:Y:S04]  /*1ff0*/  STS.U16 [R23+UR12+0x1a00], R40 ;  /* 0x001a002817007988 */ /* 0x0001e8000800040c */
[----:B------:R0:W-:Y:S04]  /*2000*/  STS.U16 [R23+UR12+0x1e00], R42 ;  /* 0x001e002a17007988 */ /* 0x0001e8000800040c */
[----:B------:R0:W-:Y:S04]  /*2010*/  STS.U16 [R22+UR12+0x2400], R45 ;  /* 0x0024002d16007988 */ /* 0x0001e8000800040c */
[----:B------:R0:W-:Y:S01]  /*2020*/  STS.U16 [R22+UR12+0x2600], R44 ;  /* 0x0026002c16007988 */ /* 0x0001e2000800040c */
[----:B------:R1:W-:Y:S06]  /*2030*/  MEMBAR.ALL.CTA ;  /* 0x0000000000007992 */ /* 0x0003ec0000008000 */
[----:B-1----:R-:W1:Y:S02]  /*2040*/  FENCE.VIEW.ASYNC.S ;  /* 0x00000000000073c6 */ /* 0x002e640000000000 */
[----:B-1----:R-:W-:Y:S06]  /*2050*/  BAR.SYNC.DEFER_BLOCKING 0x0 ;  /* 0x0000000000007b1d */ /* 0x002fec0000010000 */
[----:B------:R-:W-:Y:S05]  /*2060*/  BRA.U UP1, `(.L_x_9) ;  /* 0x0000000101387547 */ /* 0x000fea000b800000 */
[----:B------:R-:W-:Y:S01]  /*2070*/  UMOV UR20, UR6 ;  /* 0x0000000600147c82 */ /* 0x000fe20008000000 */
[----:B------:R-:W-:Y:S01]  /*2080*/  UMOV UR21, 0x40004040 ;  /* 0x4000404000157882 */ /* 0x000fe20000000000 */
[----:B------:R-:W-:Y:S01]  /*2090*/  UMOV UR22, UR8 ;  /* 0x0000000800167c82 */ /* 0x000fe20008000000 */
[----:B------:R-:W-:Y:S01]  /*20a0*/  UMOV UR23, 0x80004020 ;  /* 0x8000402000177882 */ /* 0x000fe20000000000 */
[----:B------:R-:W-:Y:S01]  /*20b0*/  UMOV UR24, 0x0 ;  /* 0x0000000000187882 */ /* 0x000fe20000000000 */
[----:B------:R-:W-:Y:S01]  /*20c0*/  UMOV UR25, 0x4048490 ;  /* 0x0404849000197882 */ /* 0x000fe20000000000 */
[----:B------:R-:W-:Y:S01]  /*20d0*/  UMOV UR11, URZ ;  /* 0x000000ff000b7c82 */ /* 0x000fe20008000000 */
[----:B------:R-:W-:Y:S01]  /*20e0*/  UMOV UR36, 0x0 ;  /* 0x0000000000247882 */ /* 0x000fe20000000000 */
[----:B------:R-:W-:Y:S01]  /*20f0*/  UMOV UR37, 0x4048490 ;  /* 0x0404849000257882 */ /* 0x000fe20000000000 */
[----:B------:R1:W-:Y:S01]  /*2100*/  UTCHMMA gdesc[UR20], gdesc[UR22], tmem[UR13], tmem[UR24], idesc[UR25], UPT ;  /* 0x00ff1816140075ea */ /* 0x0003e2000b80000d */
[----:B------:R-:W-:Y:S01]  /*2110*/  UMOV UR5, UR10 ;  /* 0x0000000a00057c82 */ /* 0x000fe20008000000 */
[----:B------:R1:W-:Y:S01]  /*2120*/  UTCHMMA gdesc[UR16], gdesc[UR18], tmem[UR13], tmem[UR36], idesc[UR37], UPT ;  /* 0x00ff2412100075ea */ /* 0x0003e2000b80000d */
[----:B------:R1:W-:Y:S01]  /*2130*/  UTCBAR [UR5], URZ ;  /* 0x000000ff050073e9 */ /* 0x0003e200080000ff */
[----:B------:R-:W-:-:S02]  /*2140*/  NOP ;  /* 0x0000000000007918 */ /* 0x000fc40000000000 */
.L_x_9:
[----:B------:R-:W-:Y:S01]  /*2150*/  UIADD3 UR29, UPT, UPT, UR29, 0x1, URZ ;  /* 0x000000011d1d7890 */ /* 0x000fe2000fffe0ff */
[----:B------:R-:W-:Y:S01]  /*2160*/  IADD3 R26, P0, PT, R26, UR33, RZ ;  /* 0x000000211a1a7c10 */ /* 0x000fe2000ff1e0ff */
[----:B------:R-:W-:Y:S01]  /*2170*/  UIADD3 UR15, UPT, UPT, UR15, -0x1, URZ ;  /* 0xffffffff0f0f7890 */ /* 0x000fe2000fffe0ff */
[----:B0-----:R-:W-:Y:S01]  /*2180*/  IMAD.U32 R36, RZ, RZ, UR4 ;  /* 0x00000004ff247e24 */ /* 0x001fe2000f8e00ff */
[----:B------:R-:W-:Y:S01]  /*2190*/  UISETP.GT.AND UP2, UPT, UR29, 0x1, UPT ;  /* 0x000000011d00788c */ /* 0x000fe2000bf44270 */
[----:B------:R-:W-:Y:S01]  /*21a0*/  IADD3.X R27, PT, PT, R27, UR31, RZ, P0, !PT ;  /* 0x0000001f1b1b7c10 */ /* 0x000fe200087fe4ff */
[----:B------:R-:W-:Y:S02]  /*21b0*/  UIADD3 UR28, UPT, UPT, UR28, -0x20, URZ ;  /* 0xffffffe01c1c7890 */ /* 0x000fe4000fffe0ff */
[----:B-1----:R-:W-:Y:S02]  /*21c0*/  USEL UR5, URZ, 0x1, !UP2 ;  /* 0x00000001ff057887 */ /* 0x002fe4000d000000 */
[----:B------:R-:W-:-:S02]  /*21d0*/  USEL UR29, UR29, URZ, !UP2 ;  /* 0x000000ff1d1d7287 */ /* 0x000fc4000d000000 */
[----:B------:R-:W-:Y:S02]  /*21e0*/  UISETP.NE.U32.AND UP2, UPT, UR15, URZ, UPT ;  /* 0x000000ff0f00728c */ /* 0x000fe4000bf45070 */
[----:B------:R-:W-:-:S07]  /*21f0*/  ULOP3.LUT UR5, UR4, UR5, URZ, 0x3c, !UPT ;  /* 0x0000000504057292 */ /* 0x000fce000f8e3cff */
[----:B------:R-:W-:Y:S05]  /*2200*/  BRA.U UP2, `(.L_x_10) ;  /* 0xfffffff902707547 */ /* 0x000fea000b83ffff */
.L_x_7:
[----:B------:R-:W-:-:S09]  /*2210*/  UISETP.GE.AND UP1, UPT, UR30, 0x20, UPT ;  /* 0x000000201e00788c */ /* 0x000fd2000bf26270 */
[----:B------:R-:W-:Y:S05]  /*2220*/  BRA.U !UP1, `(.L_x_11) ;  /* 0x0000000109107547 */ /* 0x000fea000b800000 */
[----:B------:R-:W-:-:S06]  /*2230*/  USHF.L.U32 UR4, UR4, 0x1f, URZ ;  /* 0x0000001f04047899 */ /* 0x000fcc00080006ff */
[----:B------:R-:W-:-:S04]  /*2240*/  IMAD.U32 R0, RZ, RZ, UR4 ;  /* 0x00000004ff007e24 */ /* 0x000fc8000f8e00ff */
[----:B------:R-:W0:Y:S02]  /*2250*/  SYNCS.PHASECHK.TRANS64.TRYWAIT P0, [UR10], R0 ;  /* 0x00000000ff0075a7 */ /* 0x000e24000800110a */
[----:B0-----:R-:W-:Y:S05]  /*2260*/  @!P0 BRA `(.L_x_12) ;  /* 0x0000000400b48947 */ /* 0x001fea0003800000 */
.L_x_11:
[----:B------:R-:W-:Y:S01]  /*2270*/  BAR.SYNC.DEFER_BLOCKING 0x0 ;  /* 0x0000000000007b1d */ /* 0x000fe20000010000 */
[--C-:B------:R-:W-:Y:S01]  /*2280*/  SHF.R.S32.HI R2, RZ, 0x5, R10.reuse ;  /* 0x00000005ff027819 */ /* 0x100fe2000001140a */
[----:B------:R-:W-:Y:S01]  /*2290*/  IMAD.SHL.U32 R0, R10, 0x4, RZ ;  /* 0x000000040a007824 */ /* 0x000fe200078e00ff */
[----:B------:R-:W-:Y:S02]  /*22a0*/  SHF.R.S32.HI R11, RZ, 0x4, R10 ;  /* 0x00000004ff0b7819 */ /* 0x000fe4000001140a */
[----:B------:R-:W-:Y:S01]  /*22b0*/  SGXT R2, R2, 0x1 ;  /* 0x000000010202781a */ /* 0x000fe20000000200 */
[----:B------:R-:W0:Y:S01]  /*22c0*/  LDCU.128 UR8, c[0x0][0x390] ;  /* 0x00007200ff0877ac */ /* 0x000e220008000c00 */
[----:B------:R-:W-:Y:S02]  /*22d0*/  LOP3.LUT R10, R10, 0x40, RZ, 0xc0, !PT ;  /* 0x000000400a0a7812 */ /* 0x000fe400078ec0ff */
[----:B------:R-:W-:Y:S01]  /*22e0*/  LOP3.LUT R19, R19, 0x100, RZ, 0xc0, !PT ;  /* 0x0000010013137812 */ /* 0x000fe200078ec0ff */
[----:B------:R-:W1:Y:S01]  /*22f0*/  LDCU UR4, c[0x0][0x3b4] ;  /* 0x00007680ff0477ac */ /* 0x000e620008000800 */
[----:B------:R-:W-:-:S02]  /*2300*/  LOP3.LUT R3, R2, 0x440, RZ, 0xc0, !PT ;  /* 0x0000044002037812 */ /* 0x000fc400078ec0ff */
[C---:B------:R-:W-:Y:S01]  /*2310*/  LEA.HI R19, R10.reuse, R19, RZ, 0x1b ;  /* 0x000000130a137211 */ /* 0x040fe200078fd8ff */
[----:B------:R-:W2:Y:S01]  /*2320*/  LDCU UR5, c[0x0][0x3b8] ;  /* 0x00007700ff0577ac */ /* 0x000ea20008000800 */
[----:B------:R-:W-:Y:S02]  /*2330*/  LOP3.LUT R3, R3, 0x27c, R0, 0x78, !PT ;  /* 0x0000027c03037812 */ /* 0x000fe400078e7800 */
[----:B------:R-:W-:Y:S02]  /*2340*/  LEA R10, R10, UR12, 0x1 ;  /* 0x0000000c0a0a7c11 */ /* 0x000fe4000f8e08ff */
[----:B------:R-:W-:Y:S02]  /*2350*/  SGXT R2, R11, 0x1 ;  /* 0x000000010b02781a */ /* 0x000fe40000000200 */
[----:B------:R-:W-:Y:S01]  /*2360*/  LOP3.LUT R0, R0, 0xbc, RZ, 0xc0, !PT ;  /* 0x000000bc00007812 */ /* 0x000fe200078ec0ff */
[----:B------:R-:W-:Y:S01]  /*2370*/  IMAD.IADD R3, R3, 0x1, R10 ;  /* 0x0000000103037824 */ /* 0x000fe200078e020a */
[----:B------:R-:W-:Y:S01]  /*2380*/  LOP3.LUT R11, R2, 0x440, RZ, 0xc0, !PT ;  /* 0x00000440020b7812 */ /* 0x000fe200078ec0ff */
[----:B------:R-:W3:Y:S02]  /*2390*/  @!P4 SYNCS.CCTL.IV [UR12+0x2800] ;  /* 0x00280000ff00c9b1 */ /* 0x000ee4000800000c */
[----:B---3--:R-:W-:Y:S01]  /*23a0*/  BAR.SYNC.DEFER_BLOCKING 0x0 ;  /* 0x0000000000007b1d */ /* 0x008fe20000010000 */
[----:B0-----:R-:W-:-:S02]  /*23b0*/  ISETP.GE.AND P0, PT, R8, UR10, PT ;  /* 0x0000000a08007c0c */ /* 0x001fc4000bf06270 */
[----:B------:R-:W-:Y:S01]  /*23c0*/  IADD3 R11, PT, PT, R11, R19, R0 ;  /* 0x000000130b0b7210 */ /* 0x000fe20007ffe000 */
[----:B-1----:R-:W-:Y:S01]  /*23d0*/  IMAD R8, R8, UR4, RZ ;  /* 0x0000000408087c24 */ /* 0x002fe2000f8e02ff */
[----:B------:R-:W-:Y:S02]  /*23e0*/  LOP3.LUT R0, R9, R48, RZ, 0xfc, !PT ;  /* 0x0000003009007212 */ /* 0x000fe400078efcff */
[----:B------:R-:W-:Y:S01]  /*23f0*/  LOP3.LUT R2, R11, 0x40, RZ, 0x3c, !PT ;  /* 0x000000400b027812 */ /* 0x000fe200078e3cff */
[----:B------:R-:W-:Y:S01]  /*2400*/  LDTM.16dp32bit_t0_t15.x4 R4, tmem[UR14] ;  /* 0x0000000e000479ee */ /* 0x000fe20008900000 */
[----:B------:R-:W0:Y:S01]  /*2410*/  LDTM.16dp32bit_t16_t31.x4 R4, tmem[UR14+0x4] ;  /* 0x0000040e000479ee */ /* 0x000e220008920000 */
[C---:B------:R-:W-:Y:S01]  /*2420*/  ISETP.LT.AND P3, PT, R0.reuse, UR11, !P0 ;  /* 0x0000000b00007c0c */ /* 0x040fe2000c761270 */
[----:B--2---:R-:W-:Y:S01]  /*2430*/  IMAD R0, R0, UR5, RZ ;  /* 0x0000000500007c24 */ /* 0x004fe2000f8e02ff */
[----:B------:R-:W-:Y:S01]  /*2440*/  LOP3.LUT R14, R9, 0xc, R48, 0xfe, !PT ;  /* 0x0000000c090e7812 */ /* 0x000fe200078efe30 */
[----:B------:R-:W1:Y:S01]  /*2450*/  @!P4 SYNCS.CCTL.IV [UR12+0x2808] ;  /* 0x00280800ff00c9b1 */ /* 0x000e62000800000c */
[----:B------:R-:W-:Y:S01]  /*2460*/  NOP ;  /* 0x0000000000007918 */ /* 0x000fe20000000000 */
[----:B------:R-:W-:-:S04]  /*2470*/  LEA R10, P4, R8, UR8, 0x1 ;  /* 0x00000008080a7c11 */ /* 0x000fc8000f8808ff */
[----:B------:R-:W-:Y:S02]  /*2480*/  LEA.HI.X.SX32 R12, R8, UR9, 0x1, P4 ;  /* 0x00000009080c7c11 */ /* 0x000fe4000a0f0eff */
[----:B0-----:R-:W-:Y:S02]  /*2490*/  F2FP.BF16.F32.PACK_AB R4, R5, R4 ;  /* 0x000000040504723e */ /* 0x001fe400000010ff */
[----:B------:R-:W-:Y:S02]  /*24a0*/  F2FP.BF16.F32.PACK_AB R6, R7, R6 ;  /* 0x000000060706723e */ /* 0x000fe400000010ff */
[C-C-:B------:R-:W-:Y:S01]  /*24b0*/  LOP3.LUT R5, R9.reuse, 0x4, R48.reuse, 0xfe, !PT ;  /* 0x0000000409057812 */ /* 0x140fe200078efe30 */
[----:B-1----:R0:W-:Y:S01]  /*24c0*/  STS [R3], R4 ;  /* 0x0000000403007388 */ /* 0x0021e20000000800 */
[----:B------:R-:W-:Y:S01]  /*24d0*/  LOP3.LUT R7, R9, 0x8, R48, 0xfe, !PT ;  /* 0x0000000809077812 */ /* 0x000fe200078efe30 */
[C---:B------:R-:W-:Y:S01]  /*24e0*/  IMAD R9, R14.reuse, UR5, RZ ;  /* 0x000000050e097c24 */ /* 0x040fe2000f8e02ff */
[C---:B------:R-:W-:Y:S01]  /*24f0*/  ISETP.LT.AND P2, PT, R5.reuse, UR11, !P0 ;  /* 0x0000000b05007c0c */ /* 0x040fe2000c741270 */
[----:B------:R1:W-:Y:S01]  /*2500*/  STS [R3+0x100], R6 ;  /* 0x0001000603007388 */ /* 0x0003e20000000800 */
[----:B------:R-:W-:Y:S01]  /*2510*/  IMAD R5, R5, UR5, RZ ;  /* 0x0000000505057c24 */ /* 0x000fe2000f8e02ff */
[----:B------:R-:W-:Y:S01]  /*2520*/  BAR.SYNC.DEFER_BLOCKING 0x0 ;  /* 0x0000000000007b1d */ /* 0x000fe20000010000 */
[C---:B------:R-:W-:Y:S01]  /*2530*/  ISETP.LT.AND P1, PT, R7.reuse, UR11, !P0 ;  /* 0x0000000b07007c0c */ /* 0x040fe2000c721270 */
[----:B------:R-:W-:Y:S01]  /*2540*/  IMAD R7, R7, UR5, RZ ;  /* 0x0000000507077c24 */ /* 0x000fe2000f8e02ff */
[----:B------:R-:W-:-:S02]  /*2550*/  ISETP.LT.AND P0, PT, R14, UR11, !P0 ;  /* 0x0000000b0e007c0c */ /* 0x000fc4000c701270 */
[-C--:B0-----:R-:W-:Y:S02]  /*2560*/  LEA R4, P6, R5, R10.reuse, 0x1 ;  /* 0x0000000a05047211 */ /* 0x081fe400078c08ff */
[----:B-1----:R-:W-:Y:S02]  /*2570*/  LEA R6, P5, R7, R10, 0x1 ;  /* 0x0000000a07067211 */ /* 0x002fe400078a08ff */
[-C--:B------:R-:W-:Y:S02]  /*2580*/  LEA.HI.X.SX32 R5, R5, R12.reuse, 0x1, P6 ;  /* 0x0000000c05057211 */ /* 0x080fe400030f0eff */
[----:B------:R-:W-:Y:S01]  /*2590*/  LEA.HI.X.SX32 R7, R7, R12, 0x1, P5 ;  /* 0x0000000c07077211 */ /* 0x000fe200028f0eff */
[----:B------:R-:W0:Y:S04]  /*25a0*/  LDS.U16 R13, [R11+UR12] ;  /* 0x0000000c0b0d7984 */ /* 0x000e280008000400 */
[----:B------:R-:W1:Y:S04]  /*25b0*/  LDS.U16 R17, [R2+UR12] ;  /* 0x0000000c02117984 */ /* 0x000e680008000400 */
[----:B------:R-:W2:Y:S04]  /*25c0*/  LDS.U16 R15, [R11+UR12+0x200] ;  /* 0x0002000c0b0f7984 */ /* 0x000ea80008000400 */
[----:B------:R3:W4:Y:S02]  /*25d0*/  LDS.U16 R19, [R2+UR12+0x200] ;  /* 0x0002000c02137984 */ /* 0x0007240008000400 */
[----:B---3--:R-:W-:-:S04]  /*25e0*/  LEA R2, P4, R0, R10, 0x1 ;  /* 0x0000000a00027211 */ /* 0x008fc800078808ff */
[----:B------:R-:W-:Y:S02]  /*25f0*/  LEA.HI.X.SX32 R3, R0, R12, 0x1, P4 ;  /* 0x0000000c00037211 */ /* 0x000fe400020f0eff */
[----:B------:R-:W-:-:S04]  /*2600*/  LEA R8, P4, R9, R10, 0x1 ;  /* 0x0000000a09087211 */ /* 0x000fc800078808ff */
[----:B------:R-:W-:Y:S01]  /*2610*/  LEA.HI.X.SX32 R9, R9, R12, 0x1, P4 ;  /* 0x0000000c09097211 */ /* 0x000fe200020f0eff */
[----:B0-----:R0:W-:Y:S04]  /*2620*/  @P3 STG.E.U16 desc[UR26][R2.64], R13 ;  /* 0x0000000d02003986 */ /* 0x0011e8000c10151a */
[----:B-1----:R0:W-:Y:S04]  /*2630*/  @P2 STG.E.U16 desc[UR26][R4.64], R17 ;  /* 0x0000001104002986 */ /* 0x0021e8000c10151a */
[----:B--2---:R0:W-:Y:S04]  /*2640*/  @P1 STG.E.U16 desc[UR26][R6.64], R15 ;  /* 0x0000000f06001986 */ /* 0x0041e8000c10151a */
[----:B----4-:R0:W-:Y:S01]  /*2650*/  @P0 STG.E.U16 desc[UR26][R8.64], R19 ;  /* 0x0000001308000986 */ /* 0x0101e2000c10151a */
[----:B------:R-:W-:Y:S06]  /*2660*/  BAR.SYNC.DEFER_BLOCKING 0x0 ;  /* 0x0000000000007b1d */ /* 0x000fec0000010000 */
[----:B------:R-:W-:Y:S05]  /*2670*/  BRA.U UP0, `(.L_x_13) ;  /* 0x00000001009c7547 */ /* 0x000fea000b800000 */
[----:B------:R-:W1:Y:S01]  /*2680*/  S2UR UR5, SR_CgaCtaId ;  /* 0x00000000000579c3 */ /* 0x000e620000008800 */
[----:B------:R-:W-:Y:S01]  /*2690*/  NOP ;  /* 0x0000000000007918 */ /* 0x000fe20000000000 */
[----:B------:R-:W-:Y:S01]  /*26a0*/  UMOV UR4, 0x50 ;  /* 0x0000005000047882 */ /* 0x000fe20000000000 */
[----:B------:R-:W-:Y:S02]  /*26b0*/  IMAD.U32 R0, RZ, RZ, UR13 ;  /* 0x0000000dff007e24 */ /* 0x000fe4000f8e00ff */
[----:B0-----:R-:W-:-:S03]  /*26c0*/  IMAD.MOV.U32 R3, RZ, RZ, 0x1 ;  /* 0x00000001ff037424 */ /* 0x001fc600078e00ff */
[----:B------:R-:W-:-:S04]  /*26d0*/  LOP3.LUT R0, R0, 0xffff, RZ, 0xc0, !PT ;  /* 0x0000ffff00007812 */ /* 0x000fc800078ec0ff */
[----:B------:R-:W-:-:S05]  /*26e0*/  SHF.R.U32.HI R0, RZ, 0x5, R0 ;  /* 0x00000005ff007819 */ /* 0x000fca0000011600 */
[----:B------:R-:W-:Y:S01]  /*26f0*/  VIADD R2, R0, 0x10 ;  /* 0x0000001000027836 */ /* 0x000fe20000000000 */
[----:B------:R-:W-:Y:S01]  /*2700*/  SHF.L.U32 R0, R3, R0, RZ ;  /* 0x0000000003007219 */ /* 0x000fe200000006ff */
[----:B-1----:R-:W-:-:S03]  /*2710*/  ULEA UR6, UR5, UR4, 0x18 ;  /* 0x0000000405067291 */ /* 0x002fc6000f8ec0ff */
[----:B------:R-:W-:-:S04]  /*2720*/  SHF.L.U32 R3, R3, R2, RZ ;  /* 0x0000000203037219 */ /* 0x000fc800000006ff */
[----:B------:R-:W-:Y:S02]  /*2730*/  LOP3.LUT R0, R3, R0, RZ, 0xfc, !PT ;  /* 0x0000000003007212 */ /* 0x000fe400078efcff */
[----:B------:R-:W0:Y:S02]  /*2740*/  LDS R5, [UR6] ;  /* 0x00000006ff057984 */ /* 0x000e240008000800 */
[C---:B------:R-:W-:Y:S02]  /*2750*/  LOP3.LUT R2, R0.reuse, 0xffff, RZ, 0xc0, !PT ;  /* 0x0000ffff00027812 */ /* 0x040fe400078ec0ff */
[----:B0-----:R-:W-:-:S04]  /*2760*/  LOP3.LUT R3, R0, 0xffff, R5, 0x80, !PT ;  /* 0x0000ffff00037812 */ /* 0x001fc800078e8005 */
[----:B------:R-:W-:-:S13]  /*2770*/  ISETP.NE.AND P0, PT, R3, R2, PT ;  /* 0x000000020300720c */ /* 0x000fda0003f05270 */
[----:B------:R-:W-:Y:S05]  /*2780*/  @P0 BRA `(.L_x_14) ;  /* 0x0000000000500947 */ /* 0x000fea0003800000 */
[----:B------:R-:W-:Y:S02]  /*2790*/  SHF.R.U32.HI R5, RZ, 0x10, R5 ;  /* 0x00000010ff057819 */ /* 0x000fe40000011605 */
[----:B------:R-:W-:-:S04]  /*27a0*/  SHF.R.U32.HI R2, RZ, 0x10, R0 ;  /* 0x00000010ff027819 */ /* 0x000fc80000011600 */
[----:B------:R-:W-:-:S04]  /*27b0*/  LOP3.LUT R5, R5, R2, RZ, 0xc0, !PT ;  /* 0x0000000205057212 */ /* 0x000fc800078ec0ff */
[----:B------:R-:W-:-:S13]  /*27c0*/  ISETP.NE.AND P0, PT, R5, R2, PT ;  /* 0x000000020500720c */ /* 0x000fda0003f05270 */
[----:B------:R-:W-:Y:S05]  /*27d0*/  @P0 BRA `(.L_x_15) ;  /* 0x0000000000300947 */ /* 0x000fea0003800000 */
[----:B------:R-:W-:Y:S01]  /*27e0*/  R2UR UR4, R0 ;  /* 0x00000000000472ca */ /* 0x000fe200000e0000 */
[----:B------:R-:W-:Y:S01]  /*27f0*/  VOTEU.ANY UR5, UPT, PT ;  /* 0x0000000000057886 */ /* 0x000fe200038e0100 */
[----:B------:R-:W0:Y:S01]  /*2800*/  S2R R0, SR_LANEID ;  /* 0x0000000000007919 */ /* 0x000e220000000000 */
[----:B------:R-:W-:-:S10]  /*2810*/  UFLO.U32 UR5, UR5 ;  /* 0x00000005000572bd */ /* 0x000fd400080e0000 */
[----:B------:R-:W-:-:S06]  /*2820*/  ULOP3.LUT UR4, URZ, UR4, URZ, 0x33, !UPT ;  /* 0x00000004ff047292 */ /* 0x000fcc000f8e33ff */
[----:B------:R-:W-:-:S04]  /*2830*/  IMAD.U32 R2, RZ, RZ, UR4 ;  /* 0x00000004ff027e24 */ /* 0x000fc8000f8e00ff */
[----:B------:R-:W1:Y:S02]  /*2840*/  REDUX UR7, R2 ;  /* 0x00000000020773c4 */ /* 0x000e640000000000 */
[----:B------:R2:W-:Y:S01]  /*2850*/  UTCATOMSWS.AND URZ, UR4 ;  /* 0x0000000400ff79e3 */ /* 0x0005e20008000000 */
[----:B0-----:R-:W-:Y:S01]  /*2860*/  ISETP.EQ.U32.AND P0, PT, R0, UR5, PT ;  /* 0x0000000500007c0c */ /* 0x001fe2000bf02070 */
[----:B-1----:R-:W-:-:S12]  /*2870*/  IMAD.U32 R0, RZ, RZ, UR7 ;  /* 0x00000007ff007e24 */ /* 0x002fd8000f8e00ff */
[----:B------:R2:W-:Y:S01]  /*2880*/  @P0 ATOMS.AND RZ, [UR6], R0 ;  /* 0x00000000ffff098c */ /* 0x0005e2000a800006 */
[----:B------:R-:W-:Y:S05]  /*2890*/  BRA `(.L_x_13) ;  /* 0x0000000000147947 */ /* 0x000fea0003800000 */
.L_x_15:
[----:B------:R-:W-:-:S07]  /*28a0*/  MOV R2, 0x28c0 ;  /* 0x000028c000027802 */ /* 0x000fce0000000f00 */
[----:B------:R-:W-:Y:S05]  /*28b0*/  CALL.REL.NOINC `($__internal_0_$__cuda_sm10x_tcgen05_guardrail_trap_col_being_dealloced_not_returned_by_alloc) ;  /* 0x00000000002c7944 */ /* 0x000fea0003c00000 */
[----:B------:R-:W-:Y:S05]  /*28c0*/  BRA `(.L_x_13) ;  /* 0x0000000000087947 */ /* 0x000fea0003800000 */
.L_x_14:
[----:B------:R-:W-:-:S07]  /*28d0*/  MOV R2, 0x28f0 ;  /* 0x000028f000027802 */ /* 0x000fce0000000f00 */
[----:B------:R-:W-:Y:S05]  /*28e0*/  CALL.REL.NOINC `($__internal_2_$__cuda_sm10x_tcgen05_guardrail_trap_unallocated_columns_being_dealloced) ;  /* 0x0000000000387944 */ /* 0x000fea0003c00000 */
.L_x_13:
[----:B------:R-:W-:Y:S01]  /*28f0*/  NOP ;  /* 0x0000000000007918 */ /* 0x000fe20000000000 */
[----:B--2---:R-:W-:Y:S05]  /*2900*/  EXIT ;  /* 0x000000000000794d */ /* 0x004fea0003800000 */
.L_x_8:
[----:B------:R-:W0:Y:S02]  /*2910*/  SYNCS.PHASECHK.TRANS64.TRYWAIT P1, [UR10], R36 ;  /* 0x00000024ff0075a7 */ /* 0x000e24000802110a */
[----:B0-----:R-:W-:Y:S05]  /*2920*/  @!P1 BRA `(.L_x_8) ;  /* 0xfffffffc00f89947 */ /* 0x001fea000383ffff */
[----:B------:R-:W-:Y:S05]  /*2930*/  BRA `(.L_x_16) ;  /* 0xfffffff400007947 */ /* 0x000fea000383ffff */
.L_x_12:
[----:B------:R-:W0:Y:S02]  /*2940*/  SYNCS.PHASECHK.TRANS64.TRYWAIT P0, [UR10], R0 ;  /* 0x00000000ff0075a7 */ /* 0x000e24000800110a */
[----:B0-----:R-:W-:Y:S05]  /*2950*/  @!P0 BRA `(.L_x_12) ;  /* 0xfffffffc00f88947 */ /* 0x001fea000383ffff */
[----:B------:R-:W-:Y:S05]  /*2960*/  BRA `(.L_x_11) ;  /* 0xfffffff800407947 */ /* 0x000fea000383ffff */
        .weak           $__internal_0_$__cuda_sm10x_tcgen05_guardrail_trap_col_being_dealloced_not_returned_by_alloc
        .type           $__internal_0_$__cuda_sm10x_tcgen05_guardrail_trap_col_being_dealloced_not_returned_by_alloc,@function
        .size           $__internal_0_$__cuda_sm10x_tcgen05_guardrail_trap_col_being_dealloced_not_returned_by_alloc,($__internal_1_$__cuda_sm10x_tcgen05_guardrail_trap_phase_invalid_during_alloc - $__internal_0_$__cuda_sm10x_tcgen05_guardrail_trap_col_being_dealloced_not_returned_by_alloc)
$__internal_0_$__cuda_sm10x_tcgen05_guardrail_trap_col_being_dealloced_not_returned_by_alloc:
[----:B------:R-:W-:Y:S05]  /*2970*/  BPT.TRAP 0x1 ;  /* 0x000000040000795c */ /* 0x000fea0000300000 */
[----:B------:R-:W-:-:S04]  /*2980*/  IMAD.MOV.U32 R3, RZ, RZ, 0x0 ;  /* 0x00000000ff037424 */ /* 0x000fc800078e00ff */
[----:B------:R-:W-:Y:S05]  /*2990*/  RET.REL.NODEC R2 `(matmul_kernel) ;  /* 0xffffffd402987950 */ /* 0x000fea0003c3ffff */
        .weak           $__internal_1_$__cuda_sm10x_tcgen05_guardrail_trap_phase_invalid_during_alloc
        .type           $__internal_1_$__cuda_sm10x_tcgen05_guardrail_trap_phase_invalid_during_alloc,@function
        .size           $__internal_1_$__cuda_sm10x_tcgen05_guardrail_trap_phase_invalid_during_alloc,($__internal_2_$__cuda_sm10x_tcgen05_guardrail_trap_unallocated_columns_being_dealloced - $__internal_1_$__cuda_sm10x_tcgen05_guardrail_trap_phase_invalid_during_alloc)
$__internal_1_$__cuda_sm10x_tcgen05_guardrail_trap_phase_invalid_during_alloc:
[----:B------:R-:W-:Y:S05]  /*29a0*/  BPT.TRAP 0x1 ;  /* 0x000000040000795c */ /* 0x000fea0000300000 */
[----:B------:R-:W-:-:S04]  /*29b0*/  IMAD.MOV.U32 R3, RZ, RZ, 0x0 ;  /* 0x00000000ff037424 */ /* 0x000fc800078e00ff */
[----:B------:R-:W-:Y:S05]  /*29c0*/  RET.REL.NODEC R2 `(matmul_kernel) ;  /* 0xffffffd4028c7950 */ /* 0x000fea0003c3ffff */
        .weak           $__internal_2_$__cuda_sm10x_tcgen05_guardrail_trap_unallocated_columns_being_dealloced
        .type           $__internal_2_$__cuda_sm10x_tcgen05_guardrail_trap_unallocated_columns_being_dealloced,@function
        .size           $__internal_2_$__cuda_sm10x_tcgen05_guardrail_trap_unallocated_columns_being_dealloced,(.L_x_20 - $__internal_2_$__cuda_sm10x_tcgen05_guardrail_trap_unallocated_columns_being_dealloced)
$__internal_2_$__cuda_sm10x_tcgen05_guardrail_trap_unallocated_columns_being_dealloced:
[----:B------:R-:W-:Y:S05]  /*29d0*/  BPT.TRAP 0x1 ;  /* 0x000000040000795c */ /* 0x000fea0000300000 */
[----:B------:R-:W-:-:S04]  /*29e0*/  IMAD.MOV.U32 R3, RZ, RZ, 0x0 ;  /* 0x00000000ff037424 */ /* 0x000fc800078e00ff */
[----:B------:R-:W-:Y:S05]  /*29f0*/  RET.REL.NODEC R2 `(matmul_kernel) ;  /* 0xffffffd402807950 */ /* 0x000fea0003c3ffff */
.L_x_17:
[----:B------:R-:W-:-:S00]  /*2a00*/  BRA `(.L_x_17) ;  /* 0xfffffffc00fc7947 */ /* 0x000fc0000383ffff */
[----:B------:R-:W-:-:S00]  /*2a10*/  NOP ;  /* 0x0000000000007918 */ /* 0x000fc00000000000 */
        /* <DEDUP_REMOVED lines=14> */
.L_x_20:


//--------------------- .nv.shared.matmul_kernel  --------------------------
	.section	.nv.shared.matmul_kernel,"aw",@nobits
	.sectionflags	@""
	.align	16
	.zero		1024


//--------------------- .nv.shared.reserved.0     --------------------------
	.section	.nv.shared.reserved.0,"aw",@nobits
	.align	8
	.weak		__nv_reservedSMEM_offset_0_alias
	.size		__nv_reservedSMEM_offset_0_alias, 0, 64
	.other		__nv_reservedSMEM_offset_0_alias,@"STO_CUDA_RESERVED_SHARED STV_DEFAULT"
__nv_reservedSMEM_offset_0_alias:
	.zero		0
.nv.shared.reserved.0:
	.zero		64
	.weak		__nv_reservedSMEM_allocation_phase
	.type		__nv_reservedSMEM_allocation_phase,@object
	.size		__nv_reservedSMEM_allocation_phase,(.L_0 - __nv_reservedSMEM_allocation_phase)
__nv_reservedSMEM_allocation_phase:
	.zero		1
.L_0:
	.zero		7
	.weak		__nv_reservedSMEM_devtool_atexit_pc
	.type		__nv_reservedSMEM_devtool_atexit_pc,@object
	.size		__nv_reservedSMEM_devtool_atexit_pc,(__nv_reservedSMEM_allocation_mask - __nv_reservedSMEM_devtool_atexit_pc)
__nv_reservedSMEM_devtool_atexit_pc:
	.zero		8
	.weak		__nv_reservedSMEM_allocation_mask
	.type		__nv_reservedSMEM_allocation_mask,@object
	.size		__nv_reservedSMEM_allocation_mask,(.L_2 - __nv_reservedSMEM_allocation_mask)
__nv_reservedSMEM_allocation_mask:
	.zero		4
.L_2:


//--------------------- .nv.constant0.matmul_kernel --------------------------
	.section	.nv.constant0.matmul_kernel,"a",@progbits
	.sectionflags	@""
	.align	4
.nv.constant0.matmul_kernel:
	.zero		976


//--------------------- SYMBOLS --------------------------

	.type		.nv.reservedSmem.offset0,@object
	.size		.nv.reservedSmem.offset0,0x4
	.type		.nv.reservedSmem.cap,@object
	.size		.nv.reservedSmem.cap,0x4
